//
// Generated by NVIDIA NVVM Compiler
//
// Compiler Build ID: CL-36424714
// Cuda compilation tools, release 13.0, V13.0.88
// Based on NVVM 20.0.0
//

.version 9.0
.target sm_100
.address_size 64

	// .globl	kMul
.func  (.param .b64 func_retval0) __internal_accurate_pow
(
	.param .b64 __internal_accurate_pow_param_0,
	.param .b64 __internal_accurate_pow_param_1
)
;

.visible .entry kMul(
	.param .u64 .ptr .align 1 kMul_param_0,
	.param .u64 .ptr .align 1 kMul_param_1,
	.param .u64 .ptr .align 1 kMul_param_2,
	.param .u32 kMul_param_3
)
{
	.reg .pred 	%p<2>;
	.reg .b32 	%r<6>;
	.reg .b64 	%rd<11>;
	.reg .b64 	%fd<4>;

	ld.param.u64 	%rd1, [kMul_param_0];
	ld.param.u64 	%rd2, [kMul_param_1];
	ld.param.u64 	%rd3, [kMul_param_2];
	ld.param.u32 	%r2, [kMul_param_3];
	mov.u32 	%r3, %ctaid.x;
	mov.u32 	%r4, %ntid.x;
	mov.u32 	%r5, %tid.x;
	mad.lo.s32 	%r1, %r3, %r4, %r5;
	setp.ge.s32 	%p1, %r1, %r2;
	@%p1 bra 	$L__BB0_2;
	cvta.to.global.u64 	%rd4, %rd1;
	cvta.to.global.u64 	%rd5, %rd2;
	cvta.to.global.u64 	%rd6, %rd3;
	mul.wide.s32 	%rd7, %r1, 8;
	add.s64 	%rd8, %rd4, %rd7;
	ld.global.f64 	%fd1, [%rd8];
	add.s64 	%rd9, %rd5, %rd7;
	ld.global.f64 	%fd2, [%rd9];
	mul.f64 	%fd3, %fd1, %fd2;
	add.s64 	%rd10, %rd6, %rd7;
	st.global.f64 	[%rd10], %fd3;
$L__BB0_2:
	ret;

}
	// .globl	kFillArray
.visible .entry kFillArray(
	.param .u64 .ptr .align 1 kFillArray_param_0,
	.param .u32 kFillArray_param_1,
	.param .u64 .ptr .align 1 kFillArray_param_2,
	.param .u32 kFillArray_param_3
)
{
	.reg .pred 	%p<2>;
	.reg .b32 	%r<8>;
	.reg .b64 	%rd<9>;
	.reg .b64 	%fd<2>;

	ld.param.u64 	%rd1, [kFillArray_param_0];
	ld.param.u32 	%r2, [kFillArray_param_1];
	ld.param.u64 	%rd2, [kFillArray_param_2];
	ld.param.u32 	%r3, [kFillArray_param_3];
	mov.u32 	%r4, %ctaid.x;
	mov.u32 	%r5, %ntid.x;
	mov.u32 	%r6, %tid.x;
	mad.lo.s32 	%r1, %r4, %r5, %r6;
	setp.ge.s32 	%p1, %r1, %r3;
	@%p1 bra 	$L__BB1_2;
	cvta.to.global.u64 	%rd3, %rd1;
	cvta.to.global.u64 	%rd4, %rd2;
	rem.s32 	%r7, %r1, %r2;
	mul.wide.s32 	%rd5, %r7, 8;
	add.s64 	%rd6, %rd3, %rd5;
	ld.global.f64 	%fd1, [%rd6];
	mul.wide.s32 	%rd7, %r1, 8;
	add.s64 	%rd8, %rd4, %rd7;
	st.global.f64 	[%rd8], %fd1;
$L__BB1_2:
	ret;

}
	// .globl	kFill
.visible .entry kFill(
	.param .f64 kFill_param_0,
	.param .u64 .ptr .align 1 kFill_param_1,
	.param .u32 kFill_param_2
)
{
	.reg .pred 	%p<2>;
	.reg .b32 	%r<6>;
	.reg .b64 	%rd<5>;
	.reg .b64 	%fd<2>;

	ld.param.f64 	%fd1, [kFill_param_0];
	ld.param.u64 	%rd1, [kFill_param_1];
	ld.param.u32 	%r2, [kFill_param_2];
	mov.u32 	%r3, %ctaid.x;
	mov.u32 	%r4, %ntid.x;
	mov.u32 	%r5, %tid.x;
	mad.lo.s32 	%r1, %r3, %r4, %r5;
	setp.ge.s32 	%p1, %r1, %r2;
	@%p1 bra 	$L__BB2_2;
	cvta.to.global.u64 	%rd2, %rd1;
	mul.wide.s32 	%rd3, %r1, 8;
	add.s64 	%rd4, %rd2, %rd3;
	st.global.f64 	[%rd4], %fd1;
$L__BB2_2:
	ret;

}
	// .globl	kSigmoid
.visible .entry kSigmoid(
	.param .u64 .ptr .align 1 kSigmoid_param_0,
	.param .u64 .ptr .align 1 kSigmoid_param_1,
	.param .u32 kSigmoid_param_2
)
{
	.reg .pred 	%p<5>;
	.reg .b32 	%r<21>;
	.reg .b32 	%f<3>;
	.reg .b64 	%rd<9>;
	.reg .b64 	%fd<30>;

	ld.param.u64 	%rd1, [kSigmoid_param_0];
	ld.param.u64 	%rd2, [kSigmoid_param_1];
	ld.param.u32 	%r5, [kSigmoid_param_2];
	mov.u32 	%r6, %ctaid.x;
	mov.u32 	%r7, %ntid.x;
	mov.u32 	%r8, %tid.x;
	mad.lo.s32 	%r1, %r6, %r7, %r8;
	setp.ge.s32 	%p1, %r1, %r5;
	@%p1 bra 	$L__BB3_5;
	cvta.to.global.u64 	%rd3, %rd1;
	mul.wide.s32 	%rd4, %r1, 8;
	add.s64 	%rd5, %rd3, %rd4;
	ld.global.f64 	%fd1, [%rd5];
	neg.f64 	%fd6, %fd1;
	fma.rn.f64 	%fd7, %fd1, 0dBFF71547652B82FE, 0d4338000000000000;
	{
	.reg .b32 %temp; 
	mov.b64 	{%r2, %temp}, %fd7;
	}
	mov.f64 	%fd8, 0dC338000000000000;
	add.rn.f64 	%fd9, %fd7, %fd8;
	fma.rn.f64 	%fd10, %fd9, 0dBFE62E42FEFA39EF, %fd6;
	fma.rn.f64 	%fd11, %fd9, 0dBC7ABC9E3B39803F, %fd10;
	fma.rn.f64 	%fd12, %fd11, 0d3E5ADE1569CE2BDF, 0d3E928AF3FCA213EA;
	fma.rn.f64 	%fd13, %fd12, %fd11, 0d3EC71DEE62401315;
	fma.rn.f64 	%fd14, %fd13, %fd11, 0d3EFA01997C89EB71;
	fma.rn.f64 	%fd15, %fd14, %fd11, 0d3F2A01A014761F65;
	fma.rn.f64 	%fd16, %fd15, %fd11, 0d3F56C16C1852B7AF;
	fma.rn.f64 	%fd17, %fd16, %fd11, 0d3F81111111122322;
	fma.rn.f64 	%fd18, %fd17, %fd11, 0d3FA55555555502A1;
	fma.rn.f64 	%fd19, %fd18, %fd11, 0d3FC5555555555511;
	fma.rn.f64 	%fd20, %fd19, %fd11, 0d3FE000000000000B;
	fma.rn.f64 	%fd21, %fd20, %fd11, 0d3FF0000000000000;
	fma.rn.f64 	%fd22, %fd21, %fd11, 0d3FF0000000000000;
	{
	.reg .b32 %temp; 
	mov.b64 	{%r3, %temp}, %fd22;
	}
	{
	.reg .b32 %temp; 
	mov.b64 	{%temp, %r4}, %fd22;
	}
	shl.b32 	%r9, %r2, 20;
	add.s32 	%r10, %r9, %r4;
	mov.b64 	%fd29, {%r3, %r10};
	{
	.reg .b32 %temp; 
	mov.b64 	{%temp, %r11}, %fd6;
	}
	mov.b32 	%f2, %r11;
	abs.f32 	%f1, %f2;
	setp.lt.f32 	%p2, %f1, 0f4086232B;
	@%p2 bra 	$L__BB3_4;
	setp.gt.f64 	%p3, %fd1, 0d0000000000000000;
	mov.f64 	%fd23, 0d7FF0000000000000;
	sub.f64 	%fd24, %fd23, %fd1;
	selp.f64 	%fd29, 0d0000000000000000, %fd24, %p3;
	setp.geu.f32 	%p4, %f1, 0f40874800;
	@%p4 bra 	$L__BB3_4;
	shr.u32 	%r12, %r2, 31;
	add.s32 	%r13, %r2, %r12;
	shr.s32 	%r14, %r13, 1;
	shl.b32 	%r15, %r14, 20;
	add.s32 	%r16, %r4, %r15;
	mov.b64 	%fd25, {%r3, %r16};
	sub.s32 	%r17, %r2, %r14;
	shl.b32 	%r18, %r17, 20;
	add.s32 	%r19, %r18, 1072693248;
	mov.b32 	%r20, 0;
	mov.b64 	%fd26, {%r20, %r19};
	mul.f64 	%fd29, %fd26, %fd25;
$L__BB3_4:
	add.f64 	%fd27, %fd29, 0d3FF0000000000000;
	rcp.rn.f64 	%fd28, %fd27;
	cvta.to.global.u64 	%rd6, %rd2;
	add.s64 	%rd8, %rd6, %rd4;
	st.global.f64 	[%rd8], %fd28;
$L__BB3_5:
	ret;

}
	// .globl	kPow
.visible .entry kPow(
	.param .u64 .ptr .align 1 kPow_param_0,
	.param .f64 kPow_param_1,
	.param .u32 kPow_param_2
)
{
	.reg .pred 	%p<24>;
	.reg .b32 	%r<29>;
	.reg .b64 	%rd<7>;
	.reg .b64 	%fd<25>;

	ld.param.u64 	%rd3, [kPow_param_0];
	ld.param.f64 	%fd10, [kPow_param_1];
	ld.param.u32 	%r4, [kPow_param_2];
	mov.u32 	%r5, %ctaid.x;
	mov.u32 	%r6, %ntid.x;
	mov.u32 	%r7, %tid.x;
	mad.lo.s32 	%r1, %r5, %r6, %r7;
	setp.ge.s32 	%p4, %r1, %r4;
	@%p4 bra 	$L__BB4_12;
	cvta.to.global.u64 	%rd4, %rd3;
	mul.wide.s32 	%rd5, %r1, 8;
	add.s64 	%rd1, %rd4, %rd5;
	ld.global.f64 	%fd1, [%rd1];
	{
	.reg .b32 %temp; 
	mov.b64 	{%temp, %r2}, %fd1;
	}
	{
	.reg .b32 %temp; 
	mov.b64 	{%temp, %r3}, %fd10;
	}
	shr.u32 	%r8, %r3, 20;
	and.b32  	%r9, %r8, 2047;
	add.s32 	%r10, %r9, -1012;
	mov.b64 	%rd6, %fd10;
	shl.b64 	%rd2, %rd6, %r10;
	setp.eq.s64 	%p3, %rd2, -9223372036854775808;
	abs.f64 	%fd2, %fd1;
	setp.neu.f64 	%p5, %fd1, 0d0000000000000000;
	@%p5 bra 	$L__BB4_3;
	setp.eq.s64 	%p8, %rd2, -9223372036854775808;
	abs.f64 	%fd18, %fd10;
	setp.neu.f64 	%p9, %fd18, 0d3FE0000000000000;
	and.pred  	%p3, %p9, %p8;
	selp.b32 	%r11, %r2, 0, %p3;
	setp.lt.s32 	%p10, %r3, 0;
	or.b32  	%r12, %r11, 2146435072;
	selp.b32 	%r13, %r12, %r11, %p10;
	mov.b32 	%r14, 0;
	mov.b64 	%fd24, {%r14, %r13};
	bra.uni 	$L__BB4_4;
$L__BB4_3:
	{ // callseq 0, 0
	.param .b64 param0;
	st.param.f64 	[param0], %fd2;
	.param .b64 param1;
	st.param.f64 	[param1], %fd10;
	.param .b64 retval0;
	call.uni (retval0), 
	__internal_accurate_pow, 
	(
	param0, 
	param1
	);
	ld.param.f64 	%fd11, [retval0];
	} // callseq 0
	setp.lt.s32 	%p6, %r2, 0;
	cvt.rzi.f64.f64 	%fd13, %fd10;
	setp.neu.f64 	%p7, %fd10, %fd13;
	neg.f64 	%fd14, %fd11;
	selp.f64 	%fd15, %fd14, %fd11, %p3;
	selp.f64 	%fd16, %fd15, %fd11, %p6;
	selp.f64 	%fd17, 0dFFF8000000000000, %fd16, %p6;
	selp.f64 	%fd24, %fd17, %fd16, %p7;
$L__BB4_4:
	add.f64 	%fd19, %fd10, %fd1;
	{
	.reg .b32 %temp; 
	mov.b64 	{%temp, %r15}, %fd19;
	}
	and.b32  	%r16, %r15, 2146435072;
	setp.ne.s32 	%p11, %r16, 2146435072;
	@%p11 bra 	$L__BB4_11;
	setp.num.f64 	%p12, %fd1, %fd10;
	@%p12 bra 	$L__BB4_7;
	add.rn.f64 	%fd24, %fd1, %fd10;
	bra.uni 	$L__BB4_11;
$L__BB4_7:
	abs.f64 	%fd20, %fd10;
	setp.neu.f64 	%p13, %fd20, 0d7FF0000000000000;
	@%p13 bra 	$L__BB4_9;
	setp.gt.f64 	%p18, %fd2, 0d3FF0000000000000;
	selp.b32 	%r24, 2146435072, 0, %p18;
	setp.lt.s32 	%p19, %r3, 0;
	xor.b32  	%r25, %r24, 2146435072;
	selp.b32 	%r26, %r25, %r24, %p19;
	setp.eq.f64 	%p20, %fd1, 0dBFF0000000000000;
	selp.b32 	%r27, 1072693248, %r26, %p20;
	mov.b32 	%r28, 0;
	mov.b64 	%fd24, {%r28, %r27};
	bra.uni 	$L__BB4_11;
$L__BB4_9:
	setp.neu.f64 	%p14, %fd2, 0d7FF0000000000000;
	@%p14 bra 	$L__BB4_11;
	setp.lt.s32 	%p15, %r2, 0;
	setp.lt.s32 	%p16, %r3, 0;
	selp.b32 	%r17, 0, 2146435072, %p16;
	and.b32  	%r18, %r3, 2147483647;
	setp.ne.s32 	%p17, %r18, 1071644672;
	or.b32  	%r19, %r17, -2147483648;
	selp.b32 	%r20, %r19, %r17, %p17;
	selp.b32 	%r21, %r20, %r17, %p3;
	selp.b32 	%r22, %r21, %r17, %p15;
	mov.b32 	%r23, 0;
	mov.b64 	%fd24, {%r23, %r22};
$L__BB4_11:
	setp.eq.f64 	%p21, %fd1, 0d3FF0000000000000;
	setp.eq.f64 	%p22, %fd10, 0d0000000000000000;
	selp.f64 	%fd21, 0d3FF0000000000000, %fd24, %p21;
	selp.f64 	%fd22, 0d3FF0000000000000, %fd21, %p22;
	st.global.f64 	[%rd1], %fd22;
$L__BB4_12:
	ret;

}
	// .globl	kInverseElements
.visible .entry kInverseElements(
	.param .u64 .ptr .align 1 kInverseElements_param_0,
	.param .u32 kInverseElements_param_1
)
{
	.reg .pred 	%p<3>;
	.reg .b32 	%r<6>;
	.reg .b64 	%rd<5>;
	.reg .b64 	%fd<4>;

	ld.param.u64 	%rd1, [kInverseElements_param_0];
	ld.param.u32 	%r2, [kInverseElements_param_1];
	mov.u32 	%r3, %ctaid.x;
	mov.u32 	%r4, %ntid.x;
	mov.u32 	%r5, %tid.x;
	mad.lo.s32 	%r1, %r3, %r4, %r5;
	setp.ge.s32 	%p1, %r1, %r2;
	@%p1 bra 	$L__BB5_2;
	cvta.to.global.u64 	%rd2, %rd1;
	mul.wide.s32 	%rd3, %r1, 8;
	add.s64 	%rd4, %rd2, %rd3;
	ld.global.f64 	%fd1, [%rd4];
	setp.eq.f64 	%p2, %fd1, 0d0000000000000000;
	rcp.rn.f64 	%fd2, %fd1;
	selp.f64 	%fd3, 0d0000000000000000, %fd2, %p2;
	st.global.f64 	[%rd4], %fd3;
$L__BB5_2:
	ret;

}
	// .globl	kSqrt
.visible .entry kSqrt(
	.param .u64 .ptr .align 1 kSqrt_param_0,
	.param .u32 kSqrt_param_1
)
{
	.reg .pred 	%p<2>;
	.reg .b32 	%r<6>;
	.reg .b64 	%rd<5>;
	.reg .b64 	%fd<3>;

	ld.param.u64 	%rd1, [kSqrt_param_0];
	ld.param.u32 	%r2, [kSqrt_param_1];
	mov.u32 	%r3, %ctaid.x;
	mov.u32 	%r4, %ntid.x;
	mov.u32 	%r5, %tid.x;
	mad.lo.s32 	%r1, %r3, %r4, %r5;
	setp.ge.s32 	%p1, %r1, %r2;
	@%p1 bra 	$L__BB6_2;
	cvta.to.global.u64 	%rd2, %rd1;
	mul.wide.s32 	%rd3, %r1, 8;
	add.s64 	%rd4, %rd2, %rd3;
	ld.global.f64 	%fd1, [%rd4];
	sqrt.rn.f64 	%fd2, %fd1;
	st.global.f64 	[%rd4], %fd2;
$L__BB6_2:
	ret;

}
	// .globl	kDivByColumnVector
.visible .entry kDivByColumnVector(
	.param .u64 .ptr .align 1 kDivByColumnVector_param_0,
	.param .u32 kDivByColumnVector_param_1,
	.param .u64 .ptr .align 1 kDivByColumnVector_param_2,
	.param .u32 kDivByColumnVector_param_3
)
{
	.reg .pred 	%p<3>;
	.reg .b32 	%r<8>;
	.reg .b64 	%rd<9>;
	.reg .b64 	%fd<7>;

	ld.param.u64 	%rd2, [kDivByColumnVector_param_0];
	ld.param.u32 	%r2, [kDivByColumnVector_param_1];
	ld.param.u64 	%rd3, [kDivByColumnVector_param_2];
	ld.param.u32 	%r3, [kDivByColumnVector_param_3];
	mov.u32 	%r4, %ctaid.x;
	mov.u32 	%r5, %ntid.x;
	mov.u32 	%r6, %tid.x;
	mad.lo.s32 	%r1, %r4, %r5, %r6;
	setp.ge.s32 	%p1, %r1, %r3;
	@%p1 bra 	$L__BB7_4;
	cvta.to.global.u64 	%rd4, %rd3;
	cvta.to.global.u64 	%rd5, %rd2;
	div.s32 	%r7, %r1, %r2;
	mul.wide.s32 	%rd6, %r7, 8;
	add.s64 	%rd7, %rd5, %rd6;
	ld.global.f64 	%fd1, [%rd7];
	setp.eq.f64 	%p2, %fd1, 0d0000000000000000;
	mul.wide.s32 	%rd8, %r1, 8;
	add.s64 	%rd1, %rd4, %rd8;
	mov.f64 	%fd6, 0d0000000000000000;
	@%p2 bra 	$L__BB7_3;
	ld.global.f64 	%fd5, [%rd1];
	div.rn.f64 	%fd6, %fd5, %fd1;
$L__BB7_3:
	st.global.f64 	[%rd1], %fd6;
$L__BB7_4:
	ret;

}
	// .globl	kMulByColumnVector
.visible .entry kMulByColumnVector(
	.param .u64 .ptr .align 1 kMulByColumnVector_param_0,
	.param .u32 kMulByColumnVector_param_1,
	.param .u64 .ptr .align 1 kMulByColumnVector_param_2,
	.param .u32 kMulByColumnVector_param_3
)
{
	.reg .pred 	%p<2>;
	.reg .b32 	%r<8>;
	.reg .b64 	%rd<9>;
	.reg .b64 	%fd<4>;

	ld.param.u64 	%rd1, [kMulByColumnVector_param_0];
	ld.param.u32 	%r2, [kMulByColumnVector_param_1];
	ld.param.u64 	%rd2, [kMulByColumnVector_param_2];
	ld.param.u32 	%r3, [kMulByColumnVector_param_3];
	mov.u32 	%r4, %ctaid.x;
	mov.u32 	%r5, %ntid.x;
	mov.u32 	%r6, %tid.x;
	mad.lo.s32 	%r1, %r4, %r5, %r6;
	setp.ge.s32 	%p1, %r1, %r3;
	@%p1 bra 	$L__BB8_2;
	cvta.to.global.u64 	%rd3, %rd2;
	cvta.to.global.u64 	%rd4, %rd1;
	mul.wide.s32 	%rd5, %r1, 8;
	add.s64 	%rd6, %rd3, %rd5;
	ld.global.f64 	%fd1, [%rd6];
	div.s32 	%r7, %r1, %r2;
	mul.wide.s32 	%rd7, %r7, 8;
	add.s64 	%rd8, %rd4, %rd7;
	ld.global.f64 	%fd2, [%rd8];
	mul.f64 	%fd3, %fd1, %fd2;
	st.global.f64 	[%rd6], %fd3;
$L__BB8_2:
	ret;

}
.func  (.param .b64 func_retval0) __internal_accurate_pow(
	.param .b64 __internal_accurate_pow_param_0,
	.param .b64 __internal_accurate_pow_param_1
)
{
	.reg .pred 	%p<8>;
	.reg .b32 	%r<49>;
	.reg .b32 	%f<3>;
	.reg .b64 	%fd<109>;

	ld.param.f64 	%fd10, [__internal_accurate_pow_param_0];
	ld.param.f64 	%fd11, [__internal_accurate_pow_param_1];
	{
	.reg .b32 %temp; 
	mov.b64 	{%temp, %r46}, %fd10;
	}
	{
	.reg .b32 %temp; 
	mov.b64 	{%r45, %temp}, %fd10;
	}
	shr.u32 	%r47, %r46, 20;
	setp.gt.u32 	%p1, %r46, 1048575;
	@%p1 bra 	$L__BB9_2;
	mul.f64 	%fd12, %fd10, 0d4350000000000000;
	{
	.reg .b32 %temp; 
	mov.b64 	{%temp, %r46}, %fd12;
	}
	{
	.reg .b32 %temp; 
	mov.b64 	{%r45, %temp}, %fd12;
	}
	shr.u32 	%r16, %r46, 20;
	add.s32 	%r47, %r16, -54;
$L__BB9_2:
	add.s32 	%r48, %r47, -1023;
	and.b32  	%r17, %r46, -2146435073;
	or.b32  	%r18, %r17, 1072693248;
	mov.b64 	%fd107, {%r45, %r18};
	setp.lt.u32 	%p2, %r18, 1073127583;
	@%p2 bra 	$L__BB9_4;
	{
	.reg .b32 %temp; 
	mov.b64 	{%r19, %temp}, %fd107;
	}
	{
	.reg .b32 %temp; 
	mov.b64 	{%temp, %r20}, %fd107;
	}
	add.s32 	%r21, %r20, -1048576;
	mov.b64 	%fd107, {%r19, %r21};
	add.s32 	%r48, %r47, -1022;
$L__BB9_4:
	add.f64 	%fd13, %fd107, 0dBFF0000000000000;
	add.f64 	%fd14, %fd107, 0d3FF0000000000000;
	rcp.approx.ftz.f64 	%fd15, %fd14;
	neg.f64 	%fd16, %fd14;
	fma.rn.f64 	%fd17, %fd16, %fd15, 0d3FF0000000000000;
	fma.rn.f64 	%fd18, %fd17, %fd17, %fd17;
	fma.rn.f64 	%fd19, %fd18, %fd15, %fd15;
	mul.f64 	%fd20, %fd13, %fd19;
	fma.rn.f64 	%fd21, %fd13, %fd19, %fd20;
	mul.f64 	%fd22, %fd21, %fd21;
	fma.rn.f64 	%fd23, %fd22, 0d3EB0F5FF7D2CAFE2, 0d3ED0F5D241AD3B5A;
	fma.rn.f64 	%fd24, %fd23, %fd22, 0d3EF3B20A75488A3F;
	fma.rn.f64 	%fd25, %fd24, %fd22, 0d3F1745CDE4FAECD5;
	fma.rn.f64 	%fd26, %fd25, %fd22, 0d3F3C71C7258A578B;
	fma.rn.f64 	%fd27, %fd26, %fd22, 0d3F6249249242B910;
	fma.rn.f64 	%fd28, %fd27, %fd22, 0d3F89999999999DFB;
	sub.f64 	%fd29, %fd13, %fd21;
	add.f64 	%fd30, %fd29, %fd29;
	neg.f64 	%fd31, %fd21;
	fma.rn.f64 	%fd32, %fd31, %fd13, %fd30;
	mul.f64 	%fd33, %fd19, %fd32;
	fma.rn.f64 	%fd34, %fd22, %fd28, 0d3FB5555555555555;
	mov.f64 	%fd35, 0d3FB5555555555555;
	sub.f64 	%fd36, %fd35, %fd34;
	fma.rn.f64 	%fd37, %fd22, %fd28, %fd36;
	add.f64 	%fd38, %fd37, 0dBC46A4CB00B9E7B0;
	add.f64 	%fd39, %fd34, %fd38;
	sub.f64 	%fd40, %fd34, %fd39;
	add.f64 	%fd41, %fd38, %fd40;
	mul.rn.f64 	%fd42, %fd21, %fd21;
	neg.f64 	%fd43, %fd42;
	fma.rn.f64 	%fd44, %fd21, %fd21, %fd43;
	{
	.reg .b32 %temp; 
	mov.b64 	{%r22, %temp}, %fd33;
	}
	{
	.reg .b32 %temp; 
	mov.b64 	{%temp, %r23}, %fd33;
	}
	add.s32 	%r24, %r23, 1048576;
	mov.b64 	%fd45, {%r22, %r24};
	fma.rn.f64 	%fd46, %fd21, %fd45, %fd44;
	mul.rn.f64 	%fd47, %fd42, %fd21;
	neg.f64 	%fd48, %fd47;
	fma.rn.f64 	%fd49, %fd42, %fd21, %fd48;
	fma.rn.f64 	%fd50, %fd42, %fd33, %fd49;
	fma.rn.f64 	%fd51, %fd46, %fd21, %fd50;
	mul.rn.f64 	%fd52, %fd39, %fd47;
	neg.f64 	%fd53, %fd52;
	fma.rn.f64 	%fd54, %fd39, %fd47, %fd53;
	fma.rn.f64 	%fd55, %fd39, %fd51, %fd54;
	fma.rn.f64 	%fd56, %fd41, %fd47, %fd55;
	add.f64 	%fd57, %fd52, %fd56;
	sub.f64 	%fd58, %fd52, %fd57;
	add.f64 	%fd59, %fd56, %fd58;
	add.f64 	%fd60, %fd21, %fd57;
	sub.f64 	%fd61, %fd21, %fd60;
	add.f64 	%fd62, %fd57, %fd61;
	add.f64 	%fd63, %fd59, %fd62;
	add.f64 	%fd64, %fd33, %fd63;
	add.f64 	%fd65, %fd60, %fd64;
	sub.f64 	%fd66, %fd60, %fd65;
	add.f64 	%fd67, %fd64, %fd66;
	xor.b32  	%r25, %r48, -2147483648;
	mov.b32 	%r26, 1127219200;
	mov.b64 	%fd68, {%r25, %r26};
	mov.b32 	%r27, -2147483648;
	mov.b64 	%fd69, {%r27, %r26};
	sub.f64 	%fd70, %fd68, %fd69;
	fma.rn.f64 	%fd71, %fd70, 0d3FE62E42FEFA39EF, %fd65;
	fma.rn.f64 	%fd72, %fd70, 0dBFE62E42FEFA39EF, %fd71;
	sub.f64 	%fd73, %fd72, %fd65;
	sub.f64 	%fd74, %fd67, %fd73;
	fma.rn.f64 	%fd75, %fd70, 0d3C7ABC9E3B39803F, %fd74;
	add.f64 	%fd76, %fd71, %fd75;
	sub.f64 	%fd77, %fd71, %fd76;
	add.f64 	%fd78, %fd75, %fd77;
	{
	.reg .b32 %temp; 
	mov.b64 	{%temp, %r28}, %fd11;
	}
	{
	.reg .b32 %temp; 
	mov.b64 	{%r29, %temp}, %fd11;
	}
	shl.b32 	%r30, %r28, 1;
	setp.gt.u32 	%p3, %r30, -33554433;
	and.b32  	%r31, %r28, -15728641;
	selp.b32 	%r32, %r31, %r28, %p3;
	mov.b64 	%fd79, {%r29, %r32};
	mul.rn.f64 	%fd80, %fd76, %fd79;
	neg.f64 	%fd81, %fd80;
	fma.rn.f64 	%fd82, %fd76, %fd79, %fd81;
	fma.rn.f64 	%fd83, %fd78, %fd79, %fd82;
	add.f64 	%fd4, %fd80, %fd83;
	sub.f64 	%fd84, %fd80, %fd4;
	add.f64 	%fd5, %fd83, %fd84;
	fma.rn.f64 	%fd85, %fd4, 0d3FF71547652B82FE, 0d4338000000000000;
	{
	.reg .b32 %temp; 
	mov.b64 	{%r13, %temp}, %fd85;
	}
	mov.f64 	%fd86, 0dC338000000000000;
	add.rn.f64 	%fd87, %fd85, %fd86;
	fma.rn.f64 	%fd88, %fd87, 0dBFE62E42FEFA39EF, %fd4;
	fma.rn.f64 	%fd89, %fd87, 0dBC7ABC9E3B39803F, %fd88;
	fma.rn.f64 	%fd90, %fd89, 0d3E5ADE1569CE2BDF, 0d3E928AF3FCA213EA;
	fma.rn.f64 	%fd91, %fd90, %fd89, 0d3EC71DEE62401315;
	fma.rn.f64 	%fd92, %fd91, %fd89, 0d3EFA01997C89EB71;
	fma.rn.f64 	%fd93, %fd92, %fd89, 0d3F2A01A014761F65;
	fma.rn.f64 	%fd94, %fd93, %fd89, 0d3F56C16C1852B7AF;
	fma.rn.f64 	%fd95, %fd94, %fd89, 0d3F81111111122322;
	fma.rn.f64 	%fd96, %fd95, %fd89, 0d3FA55555555502A1;
	fma.rn.f64 	%fd97, %fd96, %fd89, 0d3FC5555555555511;
	fma.rn.f64 	%fd98, %fd97, %fd89, 0d3FE000000000000B;
	fma.rn.f64 	%fd99, %fd98, %fd89, 0d3FF0000000000000;
	fma.rn.f64 	%fd100, %fd99, %fd89, 0d3FF0000000000000;
	{
	.reg .b32 %temp; 
	mov.b64 	{%r14, %temp}, %fd100;
	}
	{
	.reg .b32 %temp; 
	mov.b64 	{%temp, %r15}, %fd100;
	}
	shl.b32 	%r33, %r13, 20;
	add.s32 	%r34, %r33, %r15;
	mov.b64 	%fd108, {%r14, %r34};
	{
	.reg .b32 %temp; 
	mov.b64 	{%temp, %r35}, %fd4;
	}
	mov.b32 	%f2, %r35;
	abs.f32 	%f1, %f2;
	setp.lt.f32 	%p4, %f1, 0f4086232B;
	@%p4 bra 	$L__BB9_7;
	setp.lt.f64 	%p5, %fd4, 0d0000000000000000;
	add.f64 	%fd101, %fd4, 0d7FF0000000000000;
	selp.f64 	%fd108, 0d0000000000000000, %fd101, %p5;
	setp.geu.f32 	%p6, %f1, 0f40874800;
	@%p6 bra 	$L__BB9_7;
	shr.u32 	%r36, %r13, 31;
	add.s32 	%r37, %r13, %r36;
	shr.s32 	%r38, %r37, 1;
	shl.b32 	%r39, %r38, 20;
	add.s32 	%r40, %r15, %r39;
	mov.b64 	%fd102, {%r14, %r40};
	sub.s32 	%r41, %r13, %r38;
	shl.b32 	%r42, %r41, 20;
	add.s32 	%r43, %r42, 1072693248;
	mov.b32 	%r44, 0;
	mov.b64 	%fd103, {%r44, %r43};
	mul.f64 	%fd108, %fd103, %fd102;
$L__BB9_7:
	abs.f64 	%fd104, %fd108;
	setp.eq.f64 	%p7, %fd104, 0d7FF0000000000000;
	fma.rn.f64 	%fd105, %fd108, %fd5, %fd108;
	selp.f64 	%fd106, %fd108, %fd105, %p7;
	st.param.f64 	[func_retval0], %fd106;
	ret;

}


// ===== COMPILED SASS (sm_100) =====

	.target	sm_100

	.elftype	@"ET_EXEC"


//--------------------- .note.nv.tkinfo           --------------------------
	.section	.note.nv.tkinfo,"",@"SHT_NOTE"
	.sectionflags	@"SHF_NOTE_NV_TKINFO"
	.tkinfo
        /*0018*/ 	.word	0x00000002
        /*0030*/ 	.string	""
        /*0030*/ 	.string	"ptxas"
        /*0030*/ 	.string	"Cuda compilation tools, release 13.0, V13.0.88"
        /*0030*/ 	.string	"Build cuda_13.0.r13.0/compiler.36424714_0"
        /*0030*/ 	.string	"-arch sm_100 -m 64 "



//--------------------- .note.nv.cuinfo           --------------------------
	.section	.note.nv.cuinfo,"",@"SHT_NOTE"
	.sectionflags	@"SHF_NOTE_NV_CUINFO"
        /*0018*/ 	.short	0x0002
        /*001a*/ 	.short	0x0064
        /*001c*/ 	.short	0x0082
	.zero		2


//--------------------- .nv.info                  --------------------------
	.section	.nv.info,"",@"SHT_CUDA_INFO"
	.align	4


	//----- nvinfo : EIATTR_REGCOUNT
	.align		4
        /*0000*/ 	.byte	0x04, 0x2f
        /*0002*/ 	.short	(.L_1 - .L_0)
	.align		4
.L_0:
        /*0004*/ 	.word	index@(kMul)
        /*0008*/ 	.word	0x0000000e


	//----- nvinfo : EIATTR_FRAME_SIZE
	.align		4
.L_1:
        /*000c*/ 	.byte	0x04, 0x11
        /*000e*/ 	.short	(.L_3 - .L_2)
	.align		4
.L_2:
        /*0010*/ 	.word	index@(kMul)
        /*0014*/ 	.word	0x00000000


	//----- nvinfo : EIATTR_REGCOUNT
	.align		4
.L_3:
        /*0018*/ 	.byte	0x04, 0x2f
        /*001a*/ 	.short	(.L_5 - .L_4)
	.align		4
.L_4:
        /*001c*/ 	.word	index@(kFillArray)
        /*0020*/ 	.word	0x0000000c


	//----- nvinfo : EIATTR_FRAME_SIZE
	.align		4
.L_5:
        /*0024*/ 	.byte	0x04, 0x11
        /*0026*/ 	.short	(.L_7 - .L_6)
	.align		4
.L_6:
        /*0028*/ 	.word	index@(kFillArray)
        /*002c*/ 	.word	0x00000000


	//----- nvinfo : EIATTR_REGCOUNT
	.align		4
.L_7:
        /*0030*/ 	.byte	0x04, 0x2f
        /*0032*/ 	.short	(.L_9 - .L_8)
	.align		4
.L_8:
        /*0034*/ 	.word	index@(kFill)
        /*0038*/ 	.word	0x0000000a


	//----- nvinfo : EIATTR_FRAME_SIZE
	.align		4
.L_9:
        /*003c*/ 	.byte	0x04, 0x11
        /*003e*/ 	.short	(.L_11 - .L_10)
	.align		4
.L_10:
        /*0040*/ 	.word	index@(kFill)
        /*0044*/ 	.word	0x00000000


	//----- nvinfo : EIATTR_REGCOUNT
	.align		4
.L_11:
        /*0048*/ 	.byte	0x04, 0x2f
        /*004a*/ 	.short	(.L_13 - .L_12)
	.align		4
.L_12:
        /*004c*/ 	.word	index@(kSigmoid)
        /*0050*/ 	.word	0x0000000e


	//----- nvinfo : EIATTR_FRAME_SIZE
	.align		4
.L_13:
        /*0054*/ 	.byte	0x04, 0x11
        /*0056*/ 	.short	(.L_15 - .L_14)
	.align		4
.L_14:
        /*0058*/ 	.word	index@($__internal_3_$__cuda_sm20_dblrcp_rn_slowpath_v3)
        /*005c*/ 	.word	0x00000000


	//----- nvinfo : EIATTR_FRAME_SIZE
	.align		4
.L_15:
        /*0060*/ 	.byte	0x04, 0x11
        /*0062*/ 	.short	(.L_17 - .L_16)
	.align		4
.L_16:
        /*0064*/ 	.word	index@(kSigmoid)
        /*0068*/ 	.word	0x00000000


	//----- nvinfo : EIATTR_REGCOUNT
	.align		4
.L_17:
        /*006c*/ 	.byte	0x04, 0x2f
        /*006e*/ 	.short	(.L_19 - .L_18)
	.align		4
.L_18:
        /*0070*/ 	.word	index@(kPow)
        /*0074*/ 	.word	0x0000001e


	//----- nvinfo : EIATTR_FRAME_SIZE
	.align		4
.L_19:
        /*0078*/ 	.byte	0x04, 0x11
        /*007a*/ 	.short	(.L_21 - .L_20)
	.align		4
.L_20:
        /*007c*/ 	.word	index@($kPow$__internal_accurate_pow)
        /*0080*/ 	.word	0x00000000


	//----- nvinfo : EIATTR_FRAME_SIZE
	.align		4
.L_21:
        /*0084*/ 	.byte	0x04, 0x11
        /*0086*/ 	.short	(.L_23 - .L_22)
	.align		4
.L_22:
        /*0088*/ 	.word	index@(kPow)
        /*008c*/ 	.word	0x00000000


	//----- nvinfo : EIATTR_REGCOUNT
	.align		4
.L_23:
        /*0090*/ 	.byte	0x04, 0x2f
        /*0092*/ 	.short	(.L_25 - .L_24)
	.align		4
.L_24:
        /*0094*/ 	.word	index@(kInverseElements)
        /*0098*/ 	.word	0x0000000e


	//----- nvinfo : EIATTR_FRAME_SIZE
	.align		4
.L_25:
        /*009c*/ 	.byte	0x04, 0x11
        /*009e*/ 	.short	(.L_27 - .L_26)
	.align		4
.L_26:
        /*00a0*/ 	.word	index@($__internal_2_$__cuda_sm20_dblrcp_rn_slowpath_v3)
        /*00a4*/ 	.word	0x00000000


	//----- nvinfo : EIATTR_FRAME_SIZE
	.align		4
.L_27:
        /*00a8*/ 	.byte	0x04, 0x11
        /*00aa*/ 	.short	(.L_29 - .L_28)
	.align		4
.L_28:
        /*00ac*/ 	.word	index@(kInverseElements)
        /*00b0*/ 	.word	0x00000000


	//----- nvinfo : EIATTR_REGCOUNT
	.align		4
.L_29:
        /*00b4*/ 	.byte	0x04, 0x2f
        /*00b6*/ 	.short	(.L_31 - .L_30)
	.align		4
.L_30:
        /*00b8*/ 	.word	index@(kSqrt)
        /*00bc*/ 	.word	0x00000014


	//----- nvinfo : EIATTR_FRAME_SIZE
	.align		4
.L_31:
        /*00c0*/ 	.byte	0x04, 0x11
        /*00c2*/ 	.short	(.L_33 - .L_32)
	.align		4
.L_32:
        /*00c4*/ 	.word	index@($__internal_1_$__cuda_sm20_dsqrt_rn_f64_mediumpath_v1)
        /*00c8*/ 	.word	0x00000000


	//----- nvinfo : EIATTR_FRAME_SIZE
	.align		4
.L_33:
        /*00cc*/ 	.byte	0x04, 0x11
        /*00ce*/ 	.short	(.L_35 - .L_34)
	.align		4
.L_34:
        /*00d0*/ 	.word	index@(kSqrt)
        /*00d4*/ 	.word	0x00000000


	//----- nvinfo : EIATTR_REGCOUNT
	.align		4
.L_35:
        /*00d8*/ 	.byte	0x04, 0x2f
        /*00da*/ 	.short	(.L_37 - .L_36)
	.align		4
.L_36:
        /*00dc*/ 	.word	index@(kDivByColumnVector)
        /*00e0*/ 	.word	0x0000001a


	//----- nvinfo : EIATTR_FRAME_SIZE
	.align		4
.L_37:
        /*00e4*/ 	.byte	0x04, 0x11
        /*00e6*/ 	.short	(.L_39 - .L_38)
	.align		4
.L_38:
        /*00e8*/ 	.word	index@($__internal_0_$__cuda_sm20_div_rn_f64_full)
        /*00ec*/ 	.word	0x00000000


	//----- nvinfo : EIATTR_FRAME_SIZE
	.align		4
.L_39:
        /*00f0*/ 	.byte	0x04, 0x11
        /*00f2*/ 	.short	(.L_41 - .L_40)
	.align		4
.L_40:
        /*00f4*/ 	.word	index@(kDivByColumnVector)
        /*00f8*/ 	.word	0x00000000


	//----- nvinfo : EIATTR_REGCOUNT
	.align		4
.L_41:
        /*00fc*/ 	.byte	0x04, 0x2f
        /*00fe*/ 	.short	(.L_43 - .L_42)
	.align		4
.L_42:
        /*0100*/ 	.word	index@(kMulByColumnVector)
        /*0104*/ 	.word	0x0000000c


	//----- nvinfo : EIATTR_FRAME_SIZE
	.align		4
.L_43:
        /*0108*/ 	.byte	0x04, 0x11
        /*010a*/ 	.short	(.L_45 - .L_44)
	.align		4
.L_44:
        /*010c*/ 	.word	index@(kMulByColumnVector)
        /*0110*/ 	.word	0x00000000


	//----- nvinfo : EIATTR_MIN_STACK_SIZE
	.align		4
.L_45:
        /*0114*/ 	.byte	0x04, 0x12
        /*0116*/ 	.short	(.L_47 - .L_46)
	.align		4
.L_46:
        /*0118*/ 	.word	index@(kMulByColumnVector)
        /*011c*/ 	.word	0x00000000


	//----- nvinfo : EIATTR_MIN_STACK_SIZE
	.align		4
.L_47:
        /*0120*/ 	.byte	0x04, 0x12
        /*0122*/ 	.short	(.L_49 - .L_48)
	.align		4
.L_48:
        /*0124*/ 	.word	index@(kDivByColumnVector)
        /*0128*/ 	.word	0x00000000


	//----- nvinfo : EIATTR_MIN_STACK_SIZE
	.align		4
.L_49:
        /*012c*/ 	.byte	0x04, 0x12
        /*012e*/ 	.short	(.L_51 - .L_50)
	.align		4
.L_50:
        /*0130*/ 	.word	index@(kSqrt)
        /*0134*/ 	.word	0x00000000


	//----- nvinfo : EIATTR_MIN_STACK_SIZE
	.align		4
.L_51:
        /*0138*/ 	.byte	0x04, 0x12
        /*013a*/ 	.short	(.L_53 - .L_52)
	.align		4
.L_52:
        /*013c*/ 	.word	index@(kInverseElements)
        /*0140*/ 	.word	0x00000000


	//----- nvinfo : EIATTR_MIN_STACK_SIZE
	.align		4
.L_53:
        /*0144*/ 	.byte	0x04, 0x12
        /*0146*/ 	.short	(.L_55 - .L_54)
	.align		4
.L_54:
        /*0148*/ 	.word	index@(kPow)
        /*014c*/ 	.word	0x00000000


	//----- nvinfo : EIATTR_MIN_STACK_SIZE
	.align		4
.L_55:
        /*0150*/ 	.byte	0x04, 0x12
        /*0152*/ 	.short	(.L_57 - .L_56)
	.align		4
.L_56:
        /*0154*/ 	.word	index@(kSigmoid)
        /*0158*/ 	.word	0x00000000


	//----- nvinfo : EIATTR_MIN_STACK_SIZE
	.align		4
.L_57:
        /*015c*/ 	.byte	0x04, 0x12
        /*015e*/ 	.short	(.L_59 - .L_58)
	.align		4
.L_58:
        /*0160*/ 	.word	index@(kFill)
        /*0164*/ 	.word	0x00000000


	//----- nvinfo : EIATTR_MIN_STACK_SIZE
	.align		4
.L_59:
        /*0168*/ 	.byte	0x04, 0x12
        /*016a*/ 	.short	(.L_61 - .L_60)
	.align		4
.L_60:
        /*016c*/ 	.word	index@(kFillArray)
        /*0170*/ 	.word	0x00000000


	//----- nvinfo : EIATTR_MIN_STACK_SIZE
	.align		4
.L_61:
        /*0174*/ 	.byte	0x04, 0x12
        /*0176*/ 	.short	(.L_63 - .L_62)
	.align		4
.L_62:
        /*0178*/ 	.word	index@(kMul)
        /*017c*/ 	.word	0x00000000
.L_63:


//--------------------- .nv.compat                --------------------------
	.section	.nv.compat,"",@"SHT_CUDA_COMPAT_INFO"
	.align	4
        /*0000*/ 	.byte	0x02, 0x09, 0x00, 0x00, 0x02, 0x02, 0x01, 0x00, 0x02, 0x05, 0x05, 0x00, 0x03, 0x07, 0x01, 0x01
        /*0010*/ 	.byte	0x02, 0x03, 0x00, 0x00, 0x02, 0x06, 0x01, 0x00, 0x04, 0x0b, 0x08, 0x00, 0x01, 0x00, 0x00, 0x00
        /*0020*/ 	.byte	0x00, 0x00, 0x00, 0x00


//--------------------- .nv.info.kMulByColumnVector --------------------------
	.section	.nv.info.kMulByColumnVector,"",@"SHT_CUDA_INFO"
	.sectionflags	@""
	.align	4


	//----- nvinfo : EIATTR_CUDA_API_VERSION
	.align		4
        /*0000*/ 	.byte	0x04, 0x37
        /*0002*/ 	.short	(.L_65 - .L_64)
.L_64:
        /*0004*/ 	.word	0x00000082


	//----- nvinfo : EIATTR_KPARAM_INFO
	.align		4
.L_65:
        /*0008*/ 	.byte	0x04, 0x17
        /*000a*/ 	.short	(.L_67 - .L_66)
.L_66:
        /*000c*/ 	.word	0x00000000
        /*0010*/ 	.short	0x0003
        /*0012*/ 	.short	0x0018
        /*0014*/ 	.byte	0x00, 0xf0, 0x11, 0x00


	//----- nvinfo : EIATTR_KPARAM_INFO
	.align		4
.L_67:
        /*0018*/ 	.byte	0x04, 0x17
        /*001a*/ 	.short	(.L_69 - .L_68)
.L_68:
        /*001c*/ 	.word	0x00000000
        /*0020*/ 	.short	0x0002
        /*0022*/ 	.short	0x0010
        /*0024*/ 	.byte	0x00, 0xf5, 0x21, 0x00


	//----- nvinfo : EIATTR_KPARAM_INFO
	.align		4
.L_69:
        /*0028*/ 	.byte	0x04, 0x17
        /*002a*/ 	.short	(.L_71 - .L_70)
.L_70:
        /*002c*/ 	.word	0x00000000
        /*0030*/ 	.short	0x0001
        /*0032*/ 	.short	0x0008
        /*0034*/ 	.byte	0x00, 0xf0, 0x11, 0x00


	//----- nvinfo : EIATTR_KPARAM_INFO
	.align		4
.L_71:
        /*0038*/ 	.byte	0x04, 0x17
        /*003a*/ 	.short	(.L_73 - .L_72)
.L_72:
        /*003c*/ 	.word	0x00000000
        /*0040*/ 	.short	0x0000
        /*0042*/ 	.short	0x0000
        /*0044*/ 	.byte	0x00, 0xf5, 0x21, 0x00


	//----- nvinfo : EIATTR_SPARSE_MMA_MASK
	.align		4
.L_73:
        /*0048*/ 	.byte	0x03, 0x50
        /*004a*/ 	.short	0x0000


	//----- nvinfo : EIATTR_MAXREG_COUNT
	.align		4
        /*004c*/ 	.byte	0x03, 0x1b
        /*004e*/ 	.short	0x00ff


	//----- nvinfo : EIATTR_MERCURY_ISA_VERSION
	.align		4
        /*0050*/ 	.byte	0x03, 0x5f
        /*0052*/ 	.short	0x0101


	//----- nvinfo : EIATTR_VRC_CTA_INIT_COUNT
	.align		4
        /*0054*/ 	.byte	0x02, 0x4a
	.zero		1
	.zero		1


	//----- nvinfo : EIATTR_EXIT_INSTR_OFFSETS
	.align		4
        /*0058*/ 	.byte	0x04, 0x1c
        /*005a*/ 	.short	(.L_75 - .L_74)


	//   ....[0]....
.L_74:
        /*005c*/ 	.word	0x00000070


	//   ....[1]....
        /*0060*/ 	.word	0x00000290


	//----- nvinfo : EIATTR_CBANK_PARAM_SIZE
	.align		4
.L_75:
        /*0064*/ 	.byte	0x03, 0x19
        /*0066*/ 	.short	0x001c


	//----- nvinfo : EIATTR_PARAM_CBANK
	.align		4
        /*0068*/ 	.byte	0x04, 0x0a
        /*006a*/ 	.short	(.L_77 - .L_76)
	.align		4
.L_76:
        /*006c*/ 	.word	index@(.nv.constant0.kMulByColumnVector)
        /*0070*/ 	.short	0x0380
        /*0072*/ 	.short	0x001c


	//----- nvinfo : EIATTR_SW_WAR
	.align		4
.L_77:
        /*0074*/ 	.byte	0x04, 0x36
        /*0076*/ 	.short	(.L_79 - .L_78)
.L_78:
        /*0078*/ 	.word	0x00000008
.L_79:


//--------------------- .nv.info.kDivByColumnVector --------------------------
	.section	.nv.info.kDivByColumnVector,"",@"SHT_CUDA_INFO"
	.sectionflags	@""
	.align	4


	//----- nvinfo : EIATTR_CUDA_API_VERSION
	.align		4
        /*0000*/ 	.byte	0x04, 0x37
        /*0002*/ 	.short	(.L_81 - .L_80)
.L_80:
        /*0004*/ 	.word	0x00000082


	//----- nvinfo : EIATTR_KPARAM_INFO
	.align		4
.L_81:
        /*0008*/ 	.byte	0x04, 0x17
        /*000a*/ 	.short	(.L_83 - .L_82)
.L_82:
        /*000c*/ 	.word	0x00000000
        /*0010*/ 	.short	0x0003
        /*0012*/ 	.short	0x0018
        /*0014*/ 	.byte	0x00, 0xf0, 0x11, 0x00


	//----- nvinfo : EIATTR_KPARAM_INFO
	.align		4
.L_83:
        /*0018*/ 	.byte	0x04, 0x17
        /*001a*/ 	.short	(.L_85 - .L_84)
.L_84:
        /*001c*/ 	.word	0x00000000
        /*0020*/ 	.short	0x0002
        /*0022*/ 	.short	0x0010
        /*0024*/ 	.byte	0x00, 0xf5, 0x21, 0x00


	//----- nvinfo : EIATTR_KPARAM_INFO
	.align		4
.L_85:
        /*0028*/ 	.byte	0x04, 0x17
        /*002a*/ 	.short	(.L_87 - .L_86)
.L_86:
        /*002c*/ 	.word	0x00000000
        /*0030*/ 	.short	0x0001
        /*0032*/ 	.short	0x0008
        /*0034*/ 	.byte	0x00, 0xf0, 0x11, 0x00


	//----- nvinfo : EIATTR_KPARAM_INFO
	.align		4
.L_87:
        /*0038*/ 	.byte	0x04, 0x17
        /*003a*/ 	.short	(.L_89 - .L_88)
.L_88:
        /*003c*/ 	.word	0x00000000
        /*0040*/ 	.short	0x0000
        /*0042*/ 	.short	0x0000
        /*0044*/ 	.byte	0x00, 0xf5, 0x21, 0x00


	//----- nvinfo : EIATTR_SPARSE_MMA_MASK
	.align		4
.L_89:
        /*0048*/ 	.byte	0x03, 0x50
        /*004a*/ 	.short	0x0000


	//----- nvinfo : EIATTR_MAXREG_COUNT
	.align		4
        /*004c*/ 	.byte	0x03, 0x1b
        /*004e*/ 	.short	0x00ff


	//----- nvinfo : EIATTR_MERCURY_ISA_VERSION
	.align		4
        /*0050*/ 	.byte	0x03, 0x5f
        /*0052*/ 	.short	0x0101


	//----- nvinfo : EIATTR_VRC_CTA_INIT_COUNT
	.align		4
        /*0054*/ 	.byte	0x02, 0x4a
	.zero		1
	.zero		1


	//----- nvinfo : EIATTR_EXIT_INSTR_OFFSETS
	.align		4
        /*0058*/ 	.byte	0x04, 0x1c
        /*005a*/ 	.short	(.L_91 - .L_90)


	//   ....[0]....
.L_90:
        /*005c*/ 	.word	0x00000070


	//   ....[1]....
        /*0060*/ 	.word	0x00000410


	//----- nvinfo : EIATTR_CRS_STACK_SIZE
	.align		4
.L_91:
        /*0064*/ 	.byte	0x04, 0x1e
        /*0066*/ 	.short	(.L_93 - .L_92)
.L_92:
        /*0068*/ 	.word	0x00000000


	//----- nvinfo : EIATTR_CBANK_PARAM_SIZE
	.align		4
.L_93:
        /*006c*/ 	.byte	0x03, 0x19
        /*006e*/ 	.short	0x001c


	//----- nvinfo : EIATTR_PARAM_CBANK
	.align		4
        /*0070*/ 	.byte	0x04, 0x0a
        /*0072*/ 	.short	(.L_95 - .L_94)
	.align		4
.L_94:
        /*0074*/ 	.word	index@(.nv.constant0.kDivByColumnVector)
        /*0078*/ 	.short	0x0380
        /*007a*/ 	.short	0x001c


	//----- nvinfo : EIATTR_SW_WAR
	.align		4
.L_95:
        /*007c*/ 	.byte	0x04, 0x36
        /*007e*/ 	.short	(.L_97 - .L_96)
.L_96:
        /*0080*/ 	.word	0x00000008
.L_97:


//--------------------- .nv.info.kSqrt            --------------------------
	.section	.nv.info.kSqrt,"",@"SHT_CUDA_INFO"
	.sectionflags	@""
	.align	4


	//----- nvinfo : EIATTR_CUDA_API_VERSION
	.align		4
        /*0000*/ 	.byte	0x04, 0x37
        /*0002*/ 	.short	(.L_99 - .L_98)
.L_98:
        /*0004*/ 	.word	0x00000082


	//----- nvinfo : EIATTR_KPARAM_INFO
	.align		4
.L_99:
        /*0008*/ 	.byte	0x04, 0x17
        /*000a*/ 	.short	(.L_101 - .L_100)
.L_100:
        /*000c*/ 	.word	0x00000000
        /*0010*/ 	.short	0x0001
        /*0012*/ 	.short	0x0008
        /*0014*/ 	.byte	0x00, 0xf0, 0x11, 0x00


	//----- nvinfo : EIATTR_KPARAM_INFO
	.align		4
.L_101:
        /*0018*/ 	.byte	0x04, 0x17
        /*001a*/ 	.short	(.L_103 - .L_102)
.L_102:
        /*001c*/ 	.word	0x00000000
        /*0020*/ 	.short	0x0000
        /*0022*/ 	.short	0x0000
        /*0024*/ 	.byte	0x00, 0xf5, 0x21, 0x00


	//----- nvinfo : EIATTR_SPARSE_MMA_MASK
	.align		4
.L_103:
        /*0028*/ 	.byte	0x03, 0x50
        /*002a*/ 	.short	0x0000


	//----- nvinfo : EIATTR_MAXREG_COUNT
	.align		4
        /*002c*/ 	.byte	0x03, 0x1b
        /*002e*/ 	.short	0x00ff


	//----- nvinfo : EIATTR_MERCURY_ISA_VERSION
	.align		4
        /*0030*/ 	.byte	0x03, 0x5f
        /*0032*/ 	.short	0x0101


	//----- nvinfo : EIATTR_VRC_CTA_INIT_COUNT
	.align		4
        /*0034*/ 	.byte	0x02, 0x4a
	.zero		1
	.zero		1


	//----- nvinfo : EIATTR_EXIT_INSTR_OFFSETS
	.align		4
        /*0038*/ 	.byte	0x04, 0x1c
        /*003a*/ 	.short	(.L_105 - .L_104)


	//   ....[0]....
.L_104:
        /*003c*/ 	.word	0x00000070


	//   ....[1]....
        /*0040*/ 	.word	0x00000210


	//----- nvinfo : EIATTR_CRS_STACK_SIZE
	.align		4
.L_105:
        /*0044*/ 	.byte	0x04, 0x1e
        /*0046*/ 	.short	(.L_107 - .L_106)
.L_106:
        /*0048*/ 	.word	0x00000000


	//----- nvinfo : EIATTR_CBANK_PARAM_SIZE
	.align		4
.L_107:
        /*004c*/ 	.byte	0x03, 0x19
        /*004e*/ 	.short	0x000c


	//----- nvinfo : EIATTR_PARAM_CBANK
	.align		4
        /*0050*/ 	.byte	0x04, 0x0a
        /*0052*/ 	.short	(.L_109 - .L_108)
	.align		4
.L_108:
        /*0054*/ 	.word	index@(.nv.constant0.kSqrt)
        /*0058*/ 	.short	0x0380
        /*005a*/ 	.short	0x000c


	//----- nvinfo : EIATTR_SW_WAR
	.align		4
.L_109:
        /*005c*/ 	.byte	0x04, 0x36
        /*005e*/ 	.short	(.L_111 - .L_110)
.L_110:
        /*0060*/ 	.word	0x00000008
.L_111:


//--------------------- .nv.info.kInverseElements --------------------------
	.section	.nv.info.kInverseElements,"",@"SHT_CUDA_INFO"
	.sectionflags	@""
	.align	4


	//----- nvinfo : EIATTR_CUDA_API_VERSION
	.align		4
        /*0000*/ 	.byte	0x04, 0x37
        /*0002*/ 	.short	(.L_113 - .L_112)
.L_112:
        /*0004*/ 	.word	0x00000082


	//----- nvinfo : EIATTR_KPARAM_INFO
	.align		4
.L_113:
        /*0008*/ 	.byte	0x04, 0x17
        /*000a*/ 	.short	(.L_115 - .L_114)
.L_114:
        /*000c*/ 	.word	0x00000000
        /*0010*/ 	.short	0x0001
        /*0012*/ 	.short	0x0008
        /*0014*/ 	.byte	0x00, 0xf0, 0x11, 0x00


	//----- nvinfo : EIATTR_KPARAM_INFO
	.align		4
.L_115:
        /*0018*/ 	.byte	0x04, 0x17
        /*001a*/ 	.short	(.L_117 - .L_116)
.L_116:
        /*001c*/ 	.word	0x00000000
        /*0020*/ 	.short	0x0000
        /*0022*/ 	.short	0x0000
        /*0024*/ 	.byte	0x00, 0xf5, 0x21, 0x00


	//----- nvinfo : EIATTR_SPARSE_MMA_MASK
	.align		4
.L_117:
        /*0028*/ 	.byte	0x03, 0x50
        /*002a*/ 	.short	0x0000


	//----- nvinfo : EIATTR_MAXREG_COUNT
	.align		4
        /*002c*/ 	.byte	0x03, 0x1b
        /*002e*/ 	.short	0x00ff


	//----- nvinfo : EIATTR_MERCURY_ISA_VERSION
	.align		4
        /*0030*/ 	.byte	0x03, 0x5f
        /*0032*/ 	.short	0x0101


	//----- nvinfo : EIATTR_VRC_CTA_INIT_COUNT
	.align		4
        /*0034*/ 	.byte	0x02, 0x4a
	.zero		1
	.zero		1


	//----- nvinfo : EIATTR_EXIT_INSTR_OFFSETS
	.align		4
        /*0038*/ 	.byte	0x04, 0x1c
        /*003a*/ 	.short	(.L_119 - .L_118)


	//   ....[0]....
.L_118:
        /*003c*/ 	.word	0x00000070


	//   ....[1]....
        /*0040*/ 	.word	0x000001f0


	//----- nvinfo : EIATTR_CRS_STACK_SIZE
	.align		4
.L_119:
        /*0044*/ 	.byte	0x04, 0x1e
        /*0046*/ 	.short	(.L_121 - .L_120)
.L_120:
        /*0048*/ 	.word	0x00000000


	//----- nvinfo : EIATTR_CBANK_PARAM_SIZE
	.align		4
.L_121:
        /*004c*/ 	.byte	0x03, 0x19
        /*004e*/ 	.short	0x000c


	//----- nvinfo : EIATTR_PARAM_CBANK
	.align		4
        /*0050*/ 	.byte	0x04, 0x0a
        /*0052*/ 	.short	(.L_123 - .L_122)
	.align		4
.L_122:
        /*0054*/ 	.word	index@(.nv.constant0.kInverseElements)
        /*0058*/ 	.short	0x0380
        /*005a*/ 	.short	0x000c


	//----- nvinfo : EIATTR_SW_WAR
	.align		4
.L_123:
        /*005c*/ 	.byte	0x04, 0x36
        /*005e*/ 	.short	(.L_125 - .L_124)
.L_124:
        /*0060*/ 	.word	0x00000008
.L_125:


//--------------------- .nv.info.kPow             --------------------------
	.section	.nv.info.kPow,"",@"SHT_CUDA_INFO"
	.sectionflags	@""
	.align	4


	//----- nvinfo : EIATTR_CUDA_API_VERSION
	.align		4
        /*0000*/ 	.byte	0x04, 0x37
        /*0002*/ 	.short	(.L_127 - .L_126)
.L_126:
        /*0004*/ 	.word	0x00000082


	//----- nvinfo : EIATTR_KPARAM_INFO
	.align		4
.L_127:
        /*0008*/ 	.byte	0x04, 0x17
        /*000a*/ 	.short	(.L_129 - .L_128)
.L_128:
        /*000c*/ 	.word	0x00000000
        /*0010*/ 	.short	0x0002
        /*0012*/ 	.short	0x0010
        /*0014*/ 	.byte	0x00, 0xf0, 0x11, 0x00


	//----- nvinfo : EIATTR_KPARAM_INFO
	.align		4
.L_129:
        /*0018*/ 	.byte	0x04, 0x17
        /*001a*/ 	.short	(.L_131 - .L_130)
.L_130:
        /*001c*/ 	.word	0x00000000
        /*0020*/ 	.short	0x0001
        /*0022*/ 	.short	0x0008
        /*0024*/ 	.byte	0x00, 0xf0, 0x21, 0x00


	//----- nvinfo : EIATTR_KPARAM_INFO
	.align		4
.L_131:
        /*0028*/ 	.byte	0x04, 0x17
        /*002a*/ 	.short	(.L_133 - .L_132)
.L_132:
        /*002c*/ 	.word	0x00000000
        /*0030*/ 	.short	0x0000
        /*0032*/ 	.short	0x0000
        /*0034*/ 	.byte	0x00, 0xf5, 0x21, 0x00


	//----- nvinfo : EIATTR_SPARSE_MMA_MASK
	.align		4
.L_133:
        /*0038*/ 	.byte	0x03, 0x50
        /*003a*/ 	.short	0x0000


	//----- nvinfo : EIATTR_MAXREG_COUNT
	.align		4
        /*003c*/ 	.byte	0x03, 0x1b
        /*003e*/ 	.short	0x00ff


	//----- nvinfo : EIATTR_MERCURY_ISA_VERSION
	.align		4
        /*0040*/ 	.byte	0x03, 0x5f
        /*0042*/ 	.short	0x0101


	//----- nvinfo : EIATTR_VRC_CTA_INIT_COUNT
	.align		4
        /*0044*/ 	.byte	0x02, 0x4a
	.zero		1
	.zero		1


	//----- nvinfo : EIATTR_EXIT_INSTR_OFFSETS
	.align		4
        /*0048*/ 	.byte	0x04, 0x1c
        /*004a*/ 	.short	(.L_135 - .L_134)


	//   ....[0]....
.L_134:
        /*004c*/ 	.word	0x00000070


	//   ....[1]....
        /*0050*/ 	.word	0x000005a0


	//----- nvinfo : EIATTR_CRS_STACK_SIZE
	.align		4
.L_135:
        /*0054*/ 	.byte	0x04, 0x1e
        /*0056*/ 	.short	(.L_137 - .L_136)
.L_136:
        /*0058*/ 	.word	0x00000000


	//----- nvinfo : EIATTR_CBANK_PARAM_SIZE
	.align		4
.L_137:
        /*005c*/ 	.byte	0x03, 0x19
        /*005e*/ 	.short	0x0014


	//----- nvinfo : EIATTR_PARAM_CBANK
	.align		4
        /*0060*/ 	.byte	0x04, 0x0a
        /*0062*/ 	.short	(.L_139 - .L_138)
	.align		4
.L_138:
        /*0064*/ 	.word	index@(.nv.constant0.kPow)
        /*0068*/ 	.short	0x0380
        /*006a*/ 	.short	0x0014


	//----- nvinfo : EIATTR_SW_WAR
	.align		4
.L_139:
        /*006c*/ 	.byte	0x04, 0x36
        /*006e*/ 	.short	(.L_141 - .L_140)
.L_140:
        /*0070*/ 	.word	0x00000008
.L_141:


//--------------------- .nv.info.kSigmoid         --------------------------
	.section	.nv.info.kSigmoid,"",@"SHT_CUDA_INFO"
	.sectionflags	@""
	.align	4


	//----- nvinfo : EIATTR_CUDA_API_VERSION
	.align		4
        /*0000*/ 	.byte	0x04, 0x37
        /*0002*/ 	.short	(.L_143 - .L_142)
.L_142:
        /*0004*/ 	.word	0x00000082


	//----- nvinfo : EIATTR_KPARAM_INFO
	.align		4
.L_143:
        /*0008*/ 	.byte	0x04, 0x17
        /*000a*/ 	.short	(.L_145 - .L_144)
.L_144:
        /*000c*/ 	.word	0x00000000
        /*0010*/ 	.short	0x0002
        /*0012*/ 	.short	0x0010
        /*0014*/ 	.byte	0x00, 0xf0, 0x11, 0x00


	//----- nvinfo : EIATTR_KPARAM_INFO
	.align		4
.L_145:
        /*0018*/ 	.byte	0x04, 0x17
        /*001a*/ 	.short	(.L_147 - .L_146)
.L_146:
        /*001c*/ 	.word	0x00000000
        /*0020*/ 	.short	0x0001
        /*0022*/ 	.short	0x0008
        /*0024*/ 	.byte	0x00, 0xf5, 0x21, 0x00


	//----- nvinfo : EIATTR_KPARAM_INFO
	.align		4
.L_147:
        /*0028*/ 	.byte	0x04, 0x17
        /*002a*/ 	.short	(.L_149 - .L_148)
.L_148:
        /*002c*/ 	.word	0x00000000
        /*0030*/ 	.short	0x0000
        /*0032*/ 	.short	0x0000
        /*0034*/ 	.byte	0x00, 0xf5, 0x21, 0x00


	//----- nvinfo : EIATTR_SPARSE_MMA_MASK
	.align		4
.L_149:
        /*0038*/ 	.byte	0x03, 0x50
        /*003a*/ 	.short	0x0000


	//----- nvinfo : EIATTR_MAXREG_COUNT
	.align		4
        /*003c*/ 	.byte	0x03, 0x1b
        /*003e*/ 	.short	0x00ff


	//----- nvinfo : EIATTR_MERCURY_ISA_VERSION
	.align		4
        /*0040*/ 	.byte	0x03, 0x5f
        /*0042*/ 	.short	0x0101


	//----- nvinfo : EIATTR_VRC_CTA_INIT_COUNT
	.align		4
        /*0044*/ 	.byte	0x02, 0x4a
	.zero		1
	.zero		1


	//----- nvinfo : EIATTR_EXIT_INSTR_OFFSETS
	.align		4
        /*0048*/ 	.byte	0x04, 0x1c
        /*004a*/ 	.short	(.L_151 - .L_150)


	//   ....[0]....
.L_150:
        /*004c*/ 	.word	0x00000070


	//   ....[1]....
        /*0050*/ 	.word	0x000005b0


	//----- nvinfo : EIATTR_CRS_STACK_SIZE
	.align		4
.L_151:
        /*0054*/ 	.byte	0x04, 0x1e
        /*0056*/ 	.short	(.L_153 - .L_152)
.L_152:
        /*0058*/ 	.word	0x00000000


	//----- nvinfo : EIATTR_CBANK_PARAM_SIZE
	.align		4
.L_153:
        /*005c*/ 	.byte	0x03, 0x19
        /*005e*/ 	.short	0x0014


	//----- nvinfo : EIATTR_PARAM_CBANK
	.align		4
        /*0060*/ 	.byte	0x04, 0x0a
        /*0062*/ 	.short	(.L_155 - .L_154)
	.align		4
.L_154:
        /*0064*/ 	.word	index@(.nv.constant0.kSigmoid)
        /*0068*/ 	.short	0x0380
        /*006a*/ 	.short	0x0014


	//----- nvinfo : EIATTR_SW_WAR
	.align		4
.L_155:
        /*006c*/ 	.byte	0x04, 0x36
        /*006e*/ 	.short	(.L_157 - .L_156)
.L_156:
        /*0070*/ 	.word	0x00000008
.L_157:


//--------------------- .nv.info.kFill            --------------------------
	.section	.nv.info.kFill,"",@"SHT_CUDA_INFO"
	.sectionflags	@""
	.align	4


	//----- nvinfo : EIATTR_CUDA_API_VERSION
	.align		4
        /*0000*/ 	.byte	0x04, 0x37
        /*0002*/ 	.short	(.L_159 - .L_158)
.L_158:
        /*0004*/ 	.word	0x00000082


	//----- nvinfo : EIATTR_KPARAM_INFO
	.align		4
.L_159:
        /*0008*/ 	.byte	0x04, 0x17
        /*000a*/ 	.short	(.L_161 - .L_160)
.L_160:
        /*000c*/ 	.word	0x00000000
        /*0010*/ 	.short	0x0002
        /*0012*/ 	.short	0x0010
        /*0014*/ 	.byte	0x00, 0xf0, 0x11, 0x00


	//----- nvinfo : EIATTR_KPARAM_INFO
	.align		4
.L_161:
        /*0018*/ 	.byte	0x04, 0x17
        /*001a*/ 	.short	(.L_163 - .L_162)
.L_162:
        /*001c*/ 	.word	0x00000000
        /*0020*/ 	.short	0x0001
        /*0022*/ 	.short	0x0008
        /*0024*/ 	.byte	0x00, 0xf5, 0x21, 0x00


	//----- nvinfo : EIATTR_KPARAM_INFO
	.align		4
.L_163:
        /*0028*/ 	.byte	0x04, 0x17
        /*002a*/ 	.short	(.L_165 - .L_164)
.L_164:
        /*002c*/ 	.word	0x00000000
        /*0030*/ 	.short	0x0000
        /*0032*/ 	.short	0x0000
        /*0034*/ 	.byte	0x00, 0xf0, 0x21, 0x00


	//----- nvinfo : EIATTR_SPARSE_MMA_MASK
	.align		4
.L_165:
        /*0038*/ 	.byte	0x03, 0x50
        /*003a*/ 	.short	0x0000


	//----- nvinfo : EIATTR_MAXREG_COUNT
	.align		4
        /*003c*/ 	.byte	0x03, 0x1b
        /*003e*/ 	.short	0x00ff


	//----- nvinfo : EIATTR_MERCURY_ISA_VERSION
	.align		4
        /*0040*/ 	.byte	0x03, 0x5f
        /*0042*/ 	.short	0x0101


	//----- nvinfo : EIATTR_VRC_CTA_INIT_COUNT
	.align		4
        /*0044*/ 	.byte	0x02, 0x4a
	.zero		1
	.zero		1


	//----- nvinfo : EIATTR_EXIT_INSTR_OFFSETS
	.align		4
        /*0048*/ 	.byte	0x04, 0x1c
        /*004a*/ 	.short	(.L_167 - .L_166)


	//   ....[0]....
.L_166:
        /*004c*/ 	.word	0x00000070


	//   ....[1]....
        /*0050*/ 	.word	0x000000d0


	//----- nvinfo : EIATTR_CBANK_PARAM_SIZE
	.align		4
.L_167:
        /*0054*/ 	.byte	0x03, 0x19
        /*0056*/ 	.short	0x0014


	//----- nvinfo : EIATTR_PARAM_CBANK
	.align		4
        /*0058*/ 	.byte	0x04, 0x0a
        /*005a*/ 	.short	(.L_169 - .L_168)
	.align		4
.L_168:
        /*005c*/ 	.word	index@(.nv.constant0.kFill)
        /*0060*/ 	.short	0x0380
        /*0062*/ 	.short	0x0014


	//----- nvinfo : EIATTR_SW_WAR
	.align		4
.L_169:
        /*0064*/ 	.byte	0x04, 0x36
        /*0066*/ 	.short	(.L_171 - .L_170)
.L_170:
        /*0068*/ 	.word	0x00000008
.L_171:


//--------------------- .nv.info.kFillArray       --------------------------
	.section	.nv.info.kFillArray,"",@"SHT_CUDA_INFO"
	.sectionflags	@""
	.align	4


	//----- nvinfo : EIATTR_CUDA_API_VERSION
	.align		4
        /*0000*/ 	.byte	0x04, 0x37
        /*0002*/ 	.short	(.L_173 - .L_172)
.L_172:
        /*0004*/ 	.word	0x00000082


	//----- nvinfo : EIATTR_KPARAM_INFO
	.align		4
.L_173:
        /*0008*/ 	.byte	0x04, 0x17
        /*000a*/ 	.short	(.L_175 - .L_174)
.L_174:
        /*000c*/ 	.word	0x00000000
        /*0010*/ 	.short	0x0003
        /*0012*/ 	.short	0x0018
        /*0014*/ 	.byte	0x00, 0xf0, 0x11, 0x00


	//----- nvinfo : EIATTR_KPARAM_INFO
	.align		4
.L_175:
        /*0018*/ 	.byte	0x04, 0x17
        /*001a*/ 	.short	(.L_177 - .L_176)
.L_176:
        /*001c*/ 	.word	0x00000000
        /*0020*/ 	.short	0x0002
        /*0022*/ 	.short	0x0010
        /*0024*/ 	.byte	0x00, 0xf5, 0x21, 0x00


	//----- nvinfo : EIATTR_KPARAM_INFO
	.align		4
.L_177:
        /*0028*/ 	.byte	0x04, 0x17
        /*002a*/ 	.short	(.L_179 - .L_178)
.L_178:
        /*002c*/ 	.word	0x00000000
        /*0030*/ 	.short	0x0001
        /*0032*/ 	.short	0x0008
        /*0034*/ 	.byte	0x00, 0xf0, 0x11, 0x00


	//----- nvinfo : EIATTR_KPARAM_INFO
	.align		4
.L_179:
        /*0038*/ 	.byte	0x04, 0x17
        /*003a*/ 	.short	(.L_181 - .L_180)
.L_180:
        /*003c*/ 	.word	0x00000000
        /*0040*/ 	.short	0x0000
        /*0042*/ 	.short	0x0000
        /*0044*/ 	.byte	0x00, 0xf5, 0x21, 0x00


	//----- nvinfo : EIATTR_SPARSE_MMA_MASK
	.align		4
.L_181:
        /*0048*/ 	.byte	0x03, 0x50
        /*004a*/ 	.short	0x0000


	//----- nvinfo : EIATTR_MAXREG_COUNT
	.align		4
        /*004c*/ 	.byte	0x03, 0x1b
        /*004e*/ 	.short	0x00ff


	//----- nvinfo : EIATTR_MERCURY_ISA_VERSION
	.align		4
        /*0050*/ 	.byte	0x03, 0x5f
        /*0052*/ 	.short	0x0101


	//----- nvinfo : EIATTR_VRC_CTA_INIT_COUNT
	.align		4
        /*0054*/ 	.byte	0x02, 0x4a
	.zero		1
	.zero		1


	//----- nvinfo : EIATTR_EXIT_INSTR_OFFSETS
	.align		4
        /*0058*/ 	.byte	0x04, 0x1c
        /*005a*/ 	.short	(.L_183 - .L_182)


	//   ....[0]....
.L_182:
        /*005c*/ 	.word	0x00000070


	//   ....[1]....
        /*0060*/ 	.word	0x00000250


	//----- nvinfo : EIATTR_CBANK_PARAM_SIZE
	.align		4
.L_183:
        /*0064*/ 	.byte	0x03, 0x19
        /*0066*/ 	.short	0x001c


	//----- nvinfo : EIATTR_PARAM_CBANK
	.align		4
        /*0068*/ 	.byte	0x04, 0x0a
        /*006a*/ 	.short	(.L_185 - .L_184)
	.align		4
.L_184:
        /*006c*/ 	.word	index@(.nv.constant0.kFillArray)
        /*0070*/ 	.short	0x0380
        /*0072*/ 	.short	0x001c


	//----- nvinfo : EIATTR_SW_WAR
	.align		4
.L_185:
        /*0074*/ 	.byte	0x04, 0x36
        /*0076*/ 	.short	(.L_187 - .L_186)
.L_186:
        /*0078*/ 	.word	0x00000008
.L_187:


//--------------------- .nv.info.kMul             --------------------------
	.section	.nv.info.kMul,"",@"SHT_CUDA_INFO"
	.sectionflags	@""
	.align	4


	//----- nvinfo : EIATTR_CUDA_API_VERSION
	.align		4
        /*0000*/ 	.byte	0x04, 0x37
        /*0002*/ 	.short	(.L_189 - .L_188)
.L_188:
        /*0004*/ 	.word	0x00000082


	//----- nvinfo : EIATTR_KPARAM_INFO
	.align		4
.L_189:
        /*0008*/ 	.byte	0x04, 0x17
        /*000a*/ 	.short	(.L_191 - .L_190)
.L_190:
        /*000c*/ 	.word	0x00000000
        /*0010*/ 	.short	0x0003
        /*0012*/ 	.short	0x0018
        /*0014*/ 	.byte	0x00, 0xf0, 0x11, 0x00


	//----- nvinfo : EIATTR_KPARAM_INFO
	.align		4
.L_191:
        /*0018*/ 	.byte	0x04, 0x17
        /*001a*/ 	.short	(.L_193 - .L_192)
.L_192:
        /*001c*/ 	.word	0x00000000
        /*0020*/ 	.short	0x0002
        /*0022*/ 	.short	0x0010
        /*0024*/ 	.byte	0x00, 0xf5, 0x21, 0x00


	//----- nvinfo : EIATTR_KPARAM_INFO
	.align		4
.L_193:
        /*0028*/ 	.byte	0x04, 0x17
        /*002a*/ 	.short	(.L_195 - .L_194)
.L_194:
        /*002c*/ 	.word	0x00000000
        /*0030*/ 	.short	0x0001
        /*0032*/ 	.short	0x0008
        /*0034*/ 	.byte	0x00, 0xf5, 0x21, 0x00


	//----- nvinfo : EIATTR_KPARAM_INFO
	.align		4
.L_195:
        /*0038*/ 	.byte	0x04, 0x17
        /*003a*/ 	.short	(.L_197 - .L_196)
.L_196:
        /*003c*/ 	.word	0x00000000
        /*0040*/ 	.short	0x0000
        /*0042*/ 	.short	0x0000
        /*0044*/ 	.byte	0x00, 0xf5, 0x21, 0x00


	//----- nvinfo : EIATTR_SPARSE_MMA_MASK
	.align		4
.L_197:
        /*0048*/ 	.byte	0x03, 0x50
        /*004a*/ 	.short	0x0000


	//----- nvinfo : EIATTR_MAXREG_COUNT
	.align		4
        /*004c*/ 	.byte	0x03, 0x1b
        /*004e*/ 	.short	0x00ff


	//----- nvinfo : EIATTR_MERCURY_ISA_VERSION
	.align		4
        /*0050*/ 	.byte	0x03, 0x5f
        /*0052*/ 	.short	0x0101


	//----- nvinfo : EIATTR_VRC_CTA_INIT_COUNT
	.align		4
        /*0054*/ 	.byte	0x02, 0x4a
	.zero		1
	.zero		1


	//----- nvinfo : EIATTR_EXIT_INSTR_OFFSETS
	.align		4
        /*0058*/ 	.byte	0x04, 0x1c
        /*005a*/ 	.short	(.L_199 - .L_198)


	//   ....[0]....
.L_198:
        /*005c*/ 	.word	0x00000070


	//   ....[1]....
        /*0060*/ 	.word	0x00000130


	//----- nvinfo : EIATTR_CBANK_PARAM_SIZE
	.align		4
.L_199:
        /*0064*/ 	.byte	0x03, 0x19
        /*0066*/ 	.short	0x001c


	//----- nvinfo : EIATTR_PARAM_CBANK
	.align		4
        /*0068*/ 	.byte	0x04, 0x0a
        /*006a*/ 	.short	(.L_201 - .L_200)
	.align		4
.L_200:
        /*006c*/ 	.word	index@(.nv.constant0.kMul)
        /*0070*/ 	.short	0x0380
        /*0072*/ 	.short	0x001c


	//----- nvinfo : EIATTR_SW_WAR
	.align		4
.L_201:
        /*0074*/ 	.byte	0x04, 0x36
        /*0076*/ 	.short	(.L_203 - .L_202)
.L_202:
        /*0078*/ 	.word	0x00000008
.L_203:


//--------------------- .nv.callgraph             --------------------------
	.section	.nv.callgraph,"",@"SHT_CUDA_CALLGRAPH"
	.align	4
	.sectionentsize	8
	.align		4
        /*0000*/ 	.word	0x00000000
	.align		4
        /*0004*/ 	.word	0xffffffff
	.align		4
        /*0008*/ 	.word	0x00000000
	.align		4
        /*000c*/ 	.word	0xfffffffe
	.align		4
        /*0010*/ 	.word	0x00000000
	.align		4
        /*0014*/ 	.word	0xfffffffd
	.align		4
        /*0018*/ 	.word	0x00000000
	.align		4
        /*001c*/ 	.word	0xfffffffc


//--------------------- .text.kMulByColumnVector  --------------------------
	.section	.text.kMulByColumnVector,"ax",@progbits
	.align	128
        .global         kMulByColumnVector
        .type           kMulByColumnVector,@function
        .size           kMulByColumnVector,(.L_x_49 - kMulByColumnVector)
        .other          kMulByColumnVector,@"STO_CUDA_ENTRY STV_DEFAULT"
kMulByColumnVector:
.text.kMulByColumnVector:
[----:B------:R-:W-:Y:S01]  /*0000*/  LDC R1, c[0x0][0x37c] ;  /* 0x0000df00ff017b82 */ /* 0x000fe20000000800 */
[----:B------:R-:W0:Y:S07]  /*0010*/  S2R R0, SR_TID.X ;  /* 0x0000000000007919 */ /* 0x000e2e0000002100 */
[----:B------:R-:W0:Y:S01]  /*0020*/  S2UR UR4, SR_CTAID.X ;  /* 0x00000000000479c3 */ /* 0x000e220000002500 */
[----:B------:R-:W1:Y:S07]  /*0030*/  LDCU UR5, c[0x0][0x398] ;  /* 0x00007300ff0577ac */ /* 0x000e6e0008000800 */
[----:B------:R-:W0:Y:S02]  /*0040*/  LDC R5, c[0x0][0x360] ;  /* 0x0000d800ff057b82 */ /* 0x000e240000000800 */
[----:B0-----:R-:W-:-:S05]  /*0050*/  IMAD R5, R5, UR4, R0 ;  /* 0x0000000405057c24 */ /* 0x001fca000f8e0200 */
[----:B-1----:R-:W-:-:S13]  /*0060*/  ISETP.GE.AND P0, PT, R5, UR5, PT ;  /* 0x0000000505007c0c */ /* 0x002fda000bf06270 */
[----:B------:R-:W-:Y:S05]  /*0070*/  @P0 EXIT ;  /* 0x000000000000094d */ /* 0x000fea0003800000 */
[----:B------:R-:W0:Y:S01]  /*0080*/  LDC R8, c[0x0][0x388] ;  /* 0x0000e200ff087b82 */ /* 0x000e220000000800 */
[----:B------:R-:W-:Y:S01]  /*0090*/  IABS R6, R5 ;  /* 0x0000000500067213 */ /* 0x000fe20000000000 */
[----:B------:R-:W1:Y:S01]  /*00a0*/  LDCU.64 UR4, c[0x0][0x358] ;  /* 0x00006b00ff0477ac */ /* 0x000e620008000a00 */
[----:B0-----:R-:W-:-:S04]  /*00b0*/  IABS R7, R8 ;  /* 0x0000000800077213 */ /* 0x001fc80000000000 */
[----:B------:R-:W0:Y:S08]  /*00c0*/  I2F.RP R0, R7 ;  /* 0x0000000700007306 */ /* 0x000e300000209400 */
[----:B0-----:R-:W0:Y:S02]  /*00d0*/  MUFU.RCP R0, R0 ;  /* 0x0000000000007308 */ /* 0x001e240000001000 */
[----:B0-----:R-:W-:-:S06]  /*00e0*/  VIADD R2, R0, 0xffffffe ;  /* 0x0ffffffe00027836 */ /* 0x001fcc0000000000 */
[----:B------:R0:W2:Y:S02]  /*00f0*/  F2I.FTZ.U32.TRUNC.NTZ R3, R2 ;  /* 0x0000000200037305 */ /* 0x0000a4000021f000 */
[----:B0-----:R-:W-:Y:S02]  /*0100*/  HFMA2 R2, -RZ, RZ, 0, 0 ;  /* 0x00000000ff027431 */ /* 0x001fe400000001ff */
[----:B--2---:R-:W-:-:S04]  /*0110*/  IMAD.MOV R4, RZ, RZ, -R3 ;  /* 0x000000ffff047224 */ /* 0x004fc800078e0a03 */
[----:B------:R-:W-:-:S04]  /*0120*/  IMAD R9, R4, R7, RZ ;  /* 0x0000000704097224 */ /* 0x000fc800078e02ff */
[----:B------:R-:W-:-:S06]  /*0130*/  IMAD.HI.U32 R3, R3, R9, R2 ;  /* 0x0000000903037227 */ /* 0x000fcc00078e0002 */
[----:B------:R-:W-:Y:S02]  /*0140*/  IMAD.HI.U32 R4, R3, R6, RZ ;  /* 0x0000000603047227 */ /* 0x000fe400078e00ff */
[----:B------:R-:W0:Y:S02]  /*0150*/  LDC.64 R2, c[0x0][0x390] ;  /* 0x0000e400ff027b82 */ /* 0x000e240000000a00 */
[----:B------:R-:W-:-:S04]  /*0160*/  IMAD.MOV R0, RZ, RZ, -R4 ;  /* 0x000000ffff007224 */ /* 0x000fc800078e0a04 */
[----:B------:R-:W-:-:S05]  /*0170*/  IMAD R0, R7, R0, R6 ;  /* 0x0000000007007224 */ /* 0x000fca00078e0206 */
[----:B------:R-:W-:-:S13]  /*0180*/  ISETP.GT.U32.AND P2, PT, R7, R0, PT ;  /* 0x000000000700720c */ /* 0x000fda0003f44070 */
[-C--:B------:R-:W-:Y:S01]  /*0190*/  @!P2 IADD3 R0, PT, PT, R0, -R7.reuse, RZ ;  /* 0x800000070000a210 */ /* 0x080fe20007ffe0ff */
[----:B------:R-:W-:Y:S01]  /*01a0*/  @!P2 VIADD R4, R4, 0x1 ;  /* 0x000000010404a836 */ /* 0x000fe20000000000 */
[----:B------:R-:W-:Y:S01]  /*01b0*/  ISETP.NE.AND P2, PT, R8, RZ, PT ;  /* 0x000000ff0800720c */ /* 0x000fe20003f45270 */
[C---:B0-----:R-:W-:Y:S01]  /*01c0*/  IMAD.WIDE R2, R5.reuse, 0x8, R2 ;  /* 0x0000000805027825 */ /* 0x041fe200078e0202 */
[----:B------:R-:W-:Y:S02]  /*01d0*/  ISETP.GE.U32.AND P0, PT, R0, R7, PT ;  /* 0x000000070000720c */ /* 0x000fe40003f06070 */
[----:B------:R-:W0:Y:S01]  /*01e0*/  LDC.64 R6, c[0x0][0x380] ;  /* 0x0000e000ff067b82 */ /* 0x000e220000000a00 */
[----:B------:R-:W-:-:S04]  /*01f0*/  LOP3.LUT R0, R5, R8, RZ, 0x3c, !PT ;  /* 0x0000000805007212 */ /* 0x000fc800078e3cff */
[----:B------:R-:W-:-:S06]  /*0200*/  ISETP.GE.AND P1, PT, R0, RZ, PT ;  /* 0x000000ff0000720c */ /* 0x000fcc0003f26270 */
[----:B------:R-:W-:-:S07]  /*0210*/  @P0 IADD3 R4, PT, PT, R4, 0x1, RZ ;  /* 0x0000000104040810 */ /* 0x000fce0007ffe0ff */
[----:B------:R-:W-:Y:S01]  /*0220*/  @!P1 IMAD.MOV R4, RZ, RZ, -R4 ;  /* 0x000000ffff049224 */ /* 0x000fe200078e0a04 */
[----:B------:R-:W-:-:S05]  /*0230*/  @!P2 LOP3.LUT R4, RZ, R8, RZ, 0x33, !PT ;  /* 0x00000008ff04a212 */ /* 0x000fca00078e33ff */
[----:B0-----:R-:W-:Y:S02]  /*0240*/  IMAD.WIDE R6, R4, 0x8, R6 ;  /* 0x0000000804067825 */ /* 0x001fe400078e0206 */
[----:B-1----:R-:W2:Y:S04]  /*0250*/  LDG.E.64 R4, desc[UR4][R2.64] ;  /* 0x0000000402047981 */ /* 0x002ea8000c1e1b00 */
[----:B------:R-:W2:Y:S02]  /*0260*/  LDG.E.64 R6, desc[UR4][R6.64] ;  /* 0x0000000406067981 */ /* 0x000ea4000c1e1b00 */
[----:B--2---:R-:W-:-:S07]  /*0270*/  DMUL R4, R4, R6 ;  /* 0x0000000604047228 */ /* 0x004fce0000000000 */
[----:B------:R-:W-:Y:S01]  /*0280*/  STG.E.64 desc[UR4][R2.64], R4 ;  /* 0x0000000402007986 */ /* 0x000fe2000c101b04 */
[----:B------:R-:W-:Y:S05]  /*0290*/  EXIT ;  /* 0x000000000000794d */ /* 0x000fea0003800000 */
.L_x_0:
[----:B------:R-:W-:-:S00]  /*02a0*/  BRA `(.L_x_0) ;  /* 0xfffffffc00fc7947 */ /* 0x000fc0000383ffff */
[----:B------:R-:W-:-:S00]  /*02b0*/  NOP ;  /* 0x0000000000007918 */ /* 0x000fc00000000000 */
        /* <DEDUP_REMOVED lines=12> */
.L_x_49:


//--------------------- .text.kDivByColumnVector  --------------------------
	.section	.text.kDivByColumnVector,"ax",@progbits
	.align	128
        .global         kDivByColumnVector
        .type           kDivByColumnVector,@function
        .size           kDivByColumnVector,(.L_x_44 - kDivByColumnVector)
        .other          kDivByColumnVector,@"STO_CUDA_ENTRY STV_DEFAULT"
kDivByColumnVector:
.text.kDivByColumnVector:
        /* <DEDUP_REMOVED lines=9> */
[----:B------:R-:W1:Y:S01]  /*0090*/  LDCU.64 UR4, c[0x0][0x358] ;  /* 0x00006b00ff0477ac */ /* 0x000e620008000a00 */
[----:B0-----:R-:W-:-:S04]  /*00a0*/  IABS R5, R9 ;  /* 0x0000000900057213 */ /* 0x001fc80000000000 */
[----:B------:R-:W0:Y:S08]  /*00b0*/  I2F.RP R0, R5 ;  /* 0x0000000500007306 */ /* 0x000e300000209400 */
[----:B0-----:R-:W0:Y:S02]  /*00c0*/  MUFU.RCP R0, R0 ;  /* 0x0000000000007308 */ /* 0x001e240000001000 */
[----:B0-----:R-:W-:-:S06]  /*00d0*/  VIADD R2, R0, 0xffffffe ;  /* 0x0ffffffe00027836 */ /* 0x001fcc0000000000 */
[----:B------:R0:W2:Y:S02]  /*00e0*/  F2I.FTZ.U32.TRUNC.NTZ R3, R2 ;  /* 0x0000000200037305 */ /* 0x0000a4000021f000 */
[----:B0-----:R-:W-:Y:S02]  /*00f0*/  IMAD.MOV.U32 R2, RZ, RZ, RZ ;  /* 0x000000ffff027224 */ /* 0x001fe400078e00ff */
[----:B--2---:R-:W-:-:S04]  /*0100*/  IMAD.MOV R6, RZ, RZ, -R3 ;  /* 0x000000ffff067224 */ /* 0x004fc800078e0a03 */
[----:B------:R-:W-:Y:S01]  /*0110*/  IMAD R7, R6, R5, RZ ;  /* 0x0000000506077224 */ /* 0x000fe200078e02ff */
[----:B------:R-:W-:-:S03]  /*0120*/  IABS R6, R4 ;  /* 0x0000000400067213 */ /* 0x000fc60000000000 */
[----:B------:R-:W-:-:S06]  /*0130*/  IMAD.HI.U32 R3, R3, R7, R2 ;  /* 0x0000000703037227 */ /* 0x000fcc00078e0002 */
[----:B------:R-:W-:-:S04]  /*0140*/  IMAD.HI.U32 R3, R3, R6, RZ ;  /* 0x0000000603037227 */ /* 0x000fc800078e00ff */
[----:B------:R-:W-:-:S04]  /*0150*/  IMAD.MOV R0, RZ, RZ, -R3 ;  /* 0x000000ffff007224 */ /* 0x000fc800078e0a03 */
[C---:B------:R-:W-:Y:S02]  /*0160*/  IMAD R0, R5.reuse, R0, R6 ;  /* 0x0000000005007224 */ /* 0x040fe400078e0206 */
[----:B------:R-:W0:Y:S03]  /*0170*/  LDC.64 R6, c[0x0][0x380] ;  /* 0x0000e000ff067b82 */ /* 0x000e260000000a00 */
[----:B------:R-:W-:-:S13]  /*0180*/  ISETP.GT.U32.AND P1, PT, R5, R0, PT ;  /* 0x000000000500720c */ /* 0x000fda0003f24070 */
[----:B------:R-:W-:Y:S02]  /*0190*/  @!P1 IMAD.IADD R0, R0, 0x1, -R5 ;  /* 0x0000000100009824 */ /* 0x000fe400078e0a05 */
[----:B------:R-:W-:Y:S01]  /*01a0*/  @!P1 VIADD R3, R3, 0x1 ;  /* 0x0000000103039836 */ /* 0x000fe20000000000 */
[----:B------:R-:W-:Y:S02]  /*01b0*/  ISETP.NE.AND P1, PT, R9, RZ, PT ;  /* 0x000000ff0900720c */ /* 0x000fe40003f25270 */
[----:B------:R-:W-:Y:S02]  /*01c0*/  ISETP.GE.U32.AND P0, PT, R0, R5, PT ;  /* 0x000000050000720c */ /* 0x000fe40003f06070 */
[----:B------:R-:W-:-:S04]  /*01d0*/  LOP3.LUT R0, R4, R9, RZ, 0x3c, !PT ;  /* 0x0000000904007212 */ /* 0x000fc800078e3cff */
[----:B------:R-:W-:-:S07]  /*01e0*/  ISETP.GE.AND P2, PT, R0, RZ, PT ;  /* 0x000000ff0000720c */ /* 0x000fce0003f46270 */
[----:B------:R-:W-:-:S06]  /*01f0*/  @P0 VIADD R3, R3, 0x1 ;  /* 0x0000000103030836 */ /* 0x000fcc0000000000 */
[----:B------:R-:W-:Y:S01]  /*0200*/  @!P2 IMAD.MOV R3, RZ, RZ, -R3 ;  /* 0x000000ffff03a224 */ /* 0x000fe200078e0a03 */
[----:B------:R-:W-:Y:S02]  /*0210*/  @!P1 LOP3.LUT R3, RZ, R9, RZ, 0x33, !PT ;  /* 0x00000009ff039212 */ /* 0x000fe400078e33ff */
[----:B------:R-:W2:Y:S03]  /*0220*/  LDC.64 R8, c[0x0][0x390] ;  /* 0x0000e400ff087b82 */ /* 0x000ea60000000a00 */
[----:B0-----:R-:W-:-:S06]  /*0230*/  IMAD.WIDE R6, R3, 0x8, R6 ;  /* 0x0000000803067825 */ /* 0x001fcc00078e0206 */
[----:B-1----:R-:W3:Y:S01]  /*0240*/  LDG.E.64 R6, desc[UR4][R6.64] ;  /* 0x0000000406067981 */ /* 0x002ee2000c1e1b00 */
[----:B------:R-:W-:Y:S01]  /*0250*/  BSSY.RECONVERGENT B0, `(.L_x_1) ;  /* 0x000001a000007945 */ /* 0x000fe20003800200 */
[----:B------:R-:W-:Y:S01]  /*0260*/  CS2R R2, SRZ ;  /* 0x0000000000027805 */ /* 0x000fe2000001ff00 */
[----:B--2---:R-:W-:Y:S01]  /*0270*/  IMAD.WIDE R4, R4, 0x8, R8 ;  /* 0x0000000804047825 */ /* 0x004fe200078e0208 */
[----:B---3--:R-:W-:-:S14]  /*0280*/  DSETP.NEU.AND P0, PT, R6, RZ, PT ;  /* 0x000000ff0600722a */ /* 0x008fdc0003f0d000 */
[----:B------:R-:W-:Y:S05]  /*0290*/  @!P0 BRA `(.L_x_2) ;  /* 0x0000000000548947 */ /* 0x000fea0003800000 */
[----:B------:R-:W2:Y:S01]  /*02a0*/  LDG.E.64 R8, desc[UR4][R4.64] ;  /* 0x0000000404087981 */ /* 0x000ea2000c1e1b00 */
[----:B------:R-:W0:Y:S01]  /*02b0*/  MUFU.RCP64H R3, R7 ;  /* 0x0000000700037308 */ /* 0x000e220000001800 */
[----:B------:R-:W-:Y:S01]  /*02c0*/  IMAD.MOV.U32 R2, RZ, RZ, 0x1 ;  /* 0x00000001ff027424 */ /* 0x000fe200078e00ff */
[----:B------:R-:W-:Y:S05]  /*02d0*/  BSSY.RECONVERGENT B1, `(.L_x_2) ;  /* 0x0000011000017945 */ /* 0x000fea0003800200 */
[----:B0-----:R-:W-:-:S08]  /*02e0*/  DFMA R10, -R6, R2, 1 ;  /* 0x3ff00000060a742b */ /* 0x001fd00000000102 */
[----:B------:R-:W-:-:S08]  /*02f0*/  DFMA R10, R10, R10, R10 ;  /* 0x0000000a0a0a722b */ /* 0x000fd0000000000a */
[----:B------:R-:W-:-:S08]  /*0300*/  DFMA R10, R2, R10, R2 ;  /* 0x0000000a020a722b */ /* 0x000fd00000000002 */
[----:B------:R-:W-:-:S08]  /*0310*/  DFMA R2, -R6, R10, 1 ;  /* 0x3ff000000602742b */ /* 0x000fd0000000010a */
[----:B------:R-:W-:-:S08]  /*0320*/  DFMA R2, R10, R2, R10 ;  /* 0x000000020a02722b */ /* 0x000fd0000000000a */
[----:B--2---:R-:W-:Y:S01]  /*0330*/  DMUL R10, R8, R2 ;  /* 0x00000002080a7228 */ /* 0x004fe20000000000 */
[----:B------:R-:W-:-:S07]  /*0340*/  FSETP.GEU.AND P1, PT, |R9|, 6.5827683646048100446e-37, PT ;  /* 0x036000000900780b */ /* 0x000fce0003f2e200 */
[----:B------:R-:W-:-:S08]  /*0350*/  DFMA R12, -R6, R10, R8 ;  /* 0x0000000a060c722b */ /* 0x000fd00000000108 */
[----:B------:R-:W-:-:S10]  /*0360*/  DFMA R2, R2, R12, R10 ;  /* 0x0000000c0202722b */ /* 0x000fd4000000000a */
[----:B------:R-:W-:-:S05]  /*0370*/  FFMA R0, RZ, R7, R3 ;  /* 0x00000007ff007223 */ /* 0x000fca0000000003 */
[----:B------:R-:W-:-:S13]  /*0380*/  FSETP.GT.AND P0, PT, |R0|, 1.469367938527859385e-39, PT ;  /* 0x001000000000780b */ /* 0x000fda0003f04200 */
[----:B------:R-:W-:Y:S05]  /*0390*/  @P0 BRA P1, `(.L_x_3) ;  /* 0x0000000000100947 */ /* 0x000fea0000800000 */
[----:B------:R-:W-:-:S07]  /*03a0*/  MOV R0, 0x3c0 ;  /* 0x000003c000007802 */ /* 0x000fce0000000f00 */
[----:B------:R-:W-:Y:S05]  /*03b0*/  CALL.REL.NOINC `($__internal_0_$__cuda_sm20_div_rn_f64_full) ;  /* 0x0000000000187944 */ /* 0x000fea0003c00000 */
[----:B------:R-:W-:Y:S02]  /*03c0*/  IMAD.MOV.U32 R2, RZ, RZ, R12 ;  /* 0x000000ffff027224 */ /* 0x000fe400078e000c */
[----:B------:R-:W-:-:S07]  /*03d0*/  IMAD.MOV.U32 R3, RZ, RZ, R13 ;  /* 0x000000ffff037224 */ /* 0x000fce00078e000d */
.L_x_3:
[----:B------:R-:W-:Y:S05]  /*03e0*/  BSYNC.RECONVERGENT B1 ;  /* 0x0000000000017941 */ /* 0x000fea0003800200 */
.L_x_2:
[----:B------:R-:W-:Y:S05]  /*03f0*/  BSYNC.RECONVERGENT B0 ;  /* 0x0000000000007941 */ /* 0x000fea0003800200 */
.L_x_1:
[----:B------:R-:W-:Y:S01]  /*0400*/  STG.E.64 desc[UR4][R4.64], R2 ;  /* 0x0000000204007986 */ /* 0x000fe2000c101b04 */
[----:B------:R-:W-:Y:S05]  /*0410*/  EXIT ;  /* 0x000000000000794d */ /* 0x000fea0003800000 */
        .weak           $__internal_0_$__cuda_sm20_div_rn_f64_full
        .type           $__internal_0_$__cuda_sm20_div_rn_f64_full,@function
        .size           $__internal_0_$__cuda_sm20_div_rn_f64_full,(.L_x_44 - $__internal_0_$__cuda_sm20_div_rn_f64_full)
$__internal_0_$__cuda_sm20_div_rn_f64_full:
[C---:B------:R-:W-:Y:S01]  /*0420*/  FSETP.GEU.AND P0, PT, |R7|.reuse, 1.469367938527859385e-39, PT ;  /* 0x001000000700780b */ /* 0x040fe20003f0e200 */
[----:B------:R-:W-:Y:S01]  /*0430*/  IMAD.MOV.U32 R16, RZ, RZ, 0x1 ;  /* 0x00000001ff107424 */ /* 0x000fe200078e00ff */
[----:B------:R-:W-:Y:S01]  /*0440*/  LOP3.LUT R2, R7, 0x800fffff, RZ, 0xc0, !PT ;  /* 0x800fffff07027812 */ /* 0x000fe200078ec0ff */
[----:B------:R-:W-:Y:S01]  /*0450*/  BSSY.RECONVERGENT B2, `(.L_x_4) ;  /* 0x0000055000027945 */ /* 0x000fe20003800200 */
[C---:B------:R-:W-:Y:S02]  /*0460*/  FSETP.GEU.AND P2, PT, |R9|.reuse, 1.469367938527859385e-39, PT ;  /* 0x001000000900780b */ /* 0x040fe40003f4e200 */
[----:B------:R-:W-:Y:S01]  /*0470*/  LOP3.LUT R3, R2, 0x3ff00000, RZ, 0xfc, !PT ;  /* 0x3ff0000002037812 */ /* 0x000fe200078efcff */
[----:B------:R-:W-:Y:S01]  /*0480*/  IMAD.MOV.U32 R2, RZ, RZ, R6 ;  /* 0x000000ffff027224 */ /* 0x000fe200078e0006 */
[----:B------:R-:W-:Y:S02]  /*0490*/  LOP3.LUT R12, R9, 0x7ff00000, RZ, 0xc0, !PT ;  /* 0x7ff00000090c7812 */ /* 0x000fe400078ec0ff */
[----:B------:R-:W-:-:S03]  /*04a0*/  LOP3.LUT R15, R7, 0x7ff00000, RZ, 0xc0, !PT ;  /* 0x7ff00000070f7812 */ /* 0x000fc600078ec0ff */
[----:B------:R-:W-:Y:S01]  /*04b0*/  @!P0 DMUL R2, R6, 8.98846567431157953865e+307 ;  /* 0x7fe0000006028828 */ /* 0x000fe20000000000 */
[----:B------:R-:W-:-:S03]  /*04c0*/  ISETP.GE.U32.AND P1, PT, R12, R15, PT ;  /* 0x0000000f0c00720c */ /* 0x000fc60003f26070 */
[----:B------:R-:W-:Y:S01]  /*04d0*/  @!P2 LOP3.LUT R13, R7, 0x7ff00000, RZ, 0xc0, !PT ;  /* 0x7ff00000070da812 */ /* 0x000fe200078ec0ff */
[----:B------:R-:W-:Y:S01]  /*04e0*/  @!P2 IMAD.MOV.U32 R18, RZ, RZ, RZ ;  /* 0x000000ffff12a224 */ /* 0x000fe200078e00ff */
[----:B------:R-:W0:Y:S02]  /*04f0*/  MUFU.RCP64H R17, R3 ;  /* 0x0000000300117308 */ /* 0x000e240000001800 */
[----:B------:R-:W-:Y:S01]  /*0500*/  @!P2 ISETP.GE.U32.AND P3, PT, R12, R13, PT ;  /* 0x0000000d0c00a20c */ /* 0x000fe20003f66070 */
[----:B------:R-:W-:-:S05]  /*0510*/  IMAD.MOV.U32 R13, RZ, RZ, 0x1ca00000 ;  /* 0x1ca00000ff0d7424 */ /* 0x000fca00078e00ff */
[----:B------:R-:W-:-:S04]  /*0520*/  @!P2 SEL R19, R13, 0x63400000, !P3 ;  /* 0x634000000d13a807 */ /* 0x000fc80005800000 */
[----:B------:R-:W-:-:S04]  /*0530*/  @!P2 LOP3.LUT R19, R19, 0x80000000, R9, 0xf8, !PT ;  /* 0x800000001313a812 */ /* 0x000fc800078ef809 */
[----:B------:R-:W-:Y:S01]  /*0540*/  @!P2 LOP3.LUT R19, R19, 0x100000, RZ, 0xfc, !PT ;  /* 0x001000001313a812 */ /* 0x000fe200078efcff */
[----:B0-----:R-:W-:-:S08]  /*0550*/  DFMA R10, R16, -R2, 1 ;  /* 0x3ff00000100a742b */ /* 0x001fd00000000802 */
[----:B------:R-:W-:-:S08]  /*0560*/  DFMA R10, R10, R10, R10 ;  /* 0x0000000a0a0a722b */ /* 0x000fd0000000000a */
[----:B------:R-:W-:Y:S01]  /*0570*/  DFMA R16, R16, R10, R16 ;  /* 0x0000000a1010722b */ /* 0x000fe20000000010 */
[----:B------:R-:W-:Y:S01]  /*0580*/  SEL R11, R13, 0x63400000, !P1 ;  /* 0x634000000d0b7807 */ /* 0x000fe20004800000 */
[----:B------:R-:W-:-:S03]  /*0590*/  IMAD.MOV.U32 R10, RZ, RZ, R8 ;  /* 0x000000ffff0a7224 */ /* 0x000fc600078e0008 */
[----:B------:R-:W-:-:S03]  /*05a0*/  LOP3.LUT R11, R11, 0x800fffff, R9, 0xf8, !PT ;  /* 0x800fffff0b0b7812 */ /* 0x000fc600078ef809 */
[----:B------:R-:W-:-:S03]  /*05b0*/  DFMA R20, R16, -R2, 1 ;  /* 0x3ff000001014742b */ /* 0x000fc60000000802 */
[----:B------:R-:W-:-:S05]  /*05c0*/  @!P2 DFMA R10, R10, 2, -R18 ;  /* 0x400000000a0aa82b */ /* 0x000fca0000000812 */
[----:B------:R-:W-:Y:S01]  /*05d0*/  DFMA R16, R16, R20, R16 ;  /* 0x000000141010722b */ /* 0x000fe20000000010 */
[----:B------:R-:W-:Y:S02]  /*05e0*/  IMAD.MOV.U32 R21, RZ, RZ, R12 ;  /* 0x000000ffff157224 */ /* 0x000fe400078e000c */
[----:B------:R-:W-:Y:S01]  /*05f0*/  IMAD.MOV.U32 R20, RZ, RZ, R15 ;  /* 0x000000ffff147224 */ /* 0x000fe200078e000f */
[----:B------:R-:W-:Y:S02]  /*0600*/  @!P0 LOP3.LUT R20, R3, 0x7ff00000, RZ, 0xc0, !PT ;  /* 0x7ff0000003148812 */ /* 0x000fe400078ec0ff */
[----:B------:R-:W-:Y:S02]  /*0610*/  @!P2 LOP3.LUT R21, R11, 0x7ff00000, RZ, 0xc0, !PT ;  /* 0x7ff000000b15a812 */ /* 0x000fe400078ec0ff */
[----:B------:R-:W-:Y:S01]  /*0620*/  DMUL R18, R16, R10 ;  /* 0x0000000a10127228 */ /* 0x000fe20000000000 */
[----:B------:R-:W-:Y:S02]  /*0630*/  VIADD R23, R20, 0xffffffff ;  /* 0xffffffff14177836 */ /* 0x000fe40000000000 */
[----:B------:R-:W-:-:S05]  /*0640*/  VIADD R22, R21, 0xffffffff ;  /* 0xffffffff15167836 */ /* 0x000fca0000000000 */
[----:B------:R-:W-:Y:S01]  /*0650*/  DFMA R14, R18, -R2, R10 ;  /* 0x80000002120e722b */ /* 0x000fe2000000000a */
[----:B------:R-:W-:-:S04]  /*0660*/  ISETP.GT.U32.AND P0, PT, R22, 0x7feffffe, PT ;  /* 0x7feffffe1600780c */ /* 0x000fc80003f04070 */
[----:B------:R-:W-:-:S03]  /*0670*/  ISETP.GT.U32.OR P0, PT, R23, 0x7feffffe, P0 ;  /* 0x7feffffe1700780c */ /* 0x000fc60000704470 */
[----:B------:R-:W-:-:S10]  /*0680*/  DFMA R14, R16, R14, R18 ;  /* 0x0000000e100e722b */ /* 0x000fd40000000012 */
[----:B------:R-:W-:Y:S05]  /*0690*/  @P0 BRA `(.L_x_5) ;  /* 0x00000000006c0947 */ /* 0x000fea0003800000 */
[----:B------:R-:W-:-:S04]  /*06a0*/  LOP3.LUT R9, R7, 0x7ff00000, RZ, 0xc0, !PT ;  /* 0x7ff0000007097812 */ /* 0x000fc800078ec0ff */
[CC--:B------:R-:W-:Y:S02]  /*06b0*/  VIADDMNMX R8, R12.reuse, -R9.reuse, 0xb9600000, !PT ;  /* 0xb96000000c087446 */ /* 0x0c0fe40007800909 */
[----:B------:R-:W-:Y:S02]  /*06c0*/  ISETP.GE.U32.AND P0, PT, R12, R9, PT ;  /* 0x000000090c00720c */ /* 0x000fe40003f06070 */
[----:B------:R-:W-:Y:S02]  /*06d0*/  VIMNMX R8, PT, PT, R8, 0x46a00000, PT ;  /* 0x46a0000008087848 */ /* 0x000fe40003fe0100 */
[----:B------:R-:W-:-:S05]  /*06e0*/  SEL R13, R13, 0x63400000, !P0 ;  /* 0x634000000d0d7807 */ /* 0x000fca0004000000 */
[----:B------:R-:W-:Y:S02]  /*06f0*/  IMAD.IADD R16, R8, 0x1, -R13 ;  /* 0x0000000108107824 */ /* 0x000fe400078e0a0d */
[----:B------:R-:W-:Y:S02]  /*0700*/  IMAD.MOV.U32 R8, RZ, RZ, RZ ;  /* 0x000000ffff087224 */ /* 0x000fe400078e00ff */
[----:B------:R-:W-:-:S06]  /*0710*/  VIADD R9, R16, 0x7fe00000 ;  /* 0x7fe0000010097836 */ /* 0x000fcc0000000000 */
[----:B------:R-:W-:-:S10]  /*0720*/  DMUL R12, R14, R8 ;  /* 0x000000080e0c7228 */ /* 0x000fd40000000000 */
[----:B------:R-:W-:-:S13]  /*0730*/  FSETP.GTU.AND P0, PT, |R13|, 1.469367938527859385e-39, PT ;  /* 0x001000000d00780b */ /* 0x000fda0003f0c200 */
[----:B------:R-:W-:Y:S05]  /*0740*/  @P0 BRA `(.L_x_6) ;  /* 0x0000000000940947 */ /* 0x000fea0003800000 */
[----:B------:R-:W-:Y:S01]  /*0750*/  DFMA R2, R14, -R2, R10 ;  /* 0x800000020e02722b */ /* 0x000fe2000000000a */
[----:B------:R-:W-:-:S09]  /*0760*/  IMAD.MOV.U32 R8, RZ, RZ, RZ ;  /* 0x000000ffff087224 */ /* 0x000fd200078e00ff */
[C---:B------:R-:W-:Y:S02]  /*0770*/  FSETP.NEU.AND P0, PT, R3.reuse, RZ, PT ;  /* 0x000000ff0300720b */ /* 0x040fe40003f0d000 */
[----:B------:R-:W-:-:S04]  /*0780*/  LOP3.LUT R7, R3, 0x80000000, R7, 0x48, !PT ;  /* 0x8000000003077812 */ /* 0x000fc800078e4807 */
[----:B------:R-:W-:-:S07]  /*0790*/  LOP3.LUT R9, R7, R9, RZ, 0xfc, !PT ;  /* 0x0000000907097212 */ /* 0x000fce00078efcff */
[----:B------:R-:W-:Y:S05]  /*07a0*/  @!P0 BRA `(.L_x_6) ;  /* 0x00000000007c8947 */ /* 0x000fea0003800000 */
[----:B------:R-:W-:Y:S01]  /*07b0*/  IMAD.MOV R3, RZ, RZ, -R16 ;  /* 0x000000ffff037224 */ /* 0x000fe200078e0a10 */
[----:B------:R-:W-:Y:S01]  /*07c0*/  DMUL.RP R8, R14, R8 ;  /* 0x000000080e087228 */ /* 0x000fe20000008000 */
[----:B------:R-:W-:-:S06]  /*07d0*/  IMAD.MOV.U32 R2, RZ, RZ, RZ ;  /* 0x000000ffff027224 */ /* 0x000fcc00078e00ff */
[----:B------:R-:W-:-:S03]  /*07e0*/  DFMA R2, R12, -R2, R14 ;  /* 0x800000020c02722b */ /* 0x000fc6000000000e */
[----:B------:R-:W-:-:S03]  /*07f0*/  LOP3.LUT R7, R9, R7, RZ, 0x3c, !PT ;  /* 0x0000000709077212 */ /* 0x000fc600078e3cff */
[----:B------:R-:W-:-:S04]  /*0800*/  IADD3 R2, PT, PT, -R16, -0x43300000, RZ ;  /* 0xbcd0000010027810 */ /* 0x000fc80007ffe1ff */
[----:B------:R-:W-:-:S04]  /*0810*/  FSETP.NEU.AND P0, PT, |R3|, R2, PT ;  /* 0x000000020300720b */ /* 0x000fc80003f0d200 */
[----:B------:R-:W-:Y:S02]  /*0820*/  FSEL R12, R8, R12, !P0 ;  /* 0x0000000c080c7208 */ /* 0x000fe40004000000 */
[----:B------:R-:W-:Y:S01]  /*0830*/  FSEL R13, R7, R13, !P0 ;  /* 0x0000000d070d7208 */ /* 0x000fe20004000000 */
[----:B------:R-:W-:Y:S06]  /*0840*/  BRA `(.L_x_6) ;  /* 0x0000000000547947 */ /* 0x000fec0003800000 */
.L_x_5:
[----:B------:R-:W-:-:S14]  /*0850*/  DSETP.NAN.AND P0, PT, R8, R8, PT ;  /* 0x000000080800722a */ /* 0x000fdc0003f08000 */
[----:B------:R-:W-:Y:S05]  /*0860*/  @P0 BRA `(.L_x_7) ;  /* 0x0000000000440947 */ /* 0x000fea0003800000 */
[----:B------:R-:W-:-:S14]  /*0870*/  DSETP.NAN.AND P0, PT, R6, R6, PT ;  /* 0x000000060600722a */ /* 0x000fdc0003f08000 */
[----:B------:R-:W-:Y:S05]  /*0880*/  @P0 BRA `(.L_x_8) ;  /* 0x0000000000300947 */ /* 0x000fea0003800000 */
[----:B------:R-:W-:Y:S01]  /*0890*/  ISETP.NE.AND P0, PT, R21, R20, PT ;  /* 0x000000141500720c */ /* 0x000fe20003f05270 */
[----:B------:R-:W-:Y:S02]  /*08a0*/  IMAD.MOV.U32 R12, RZ, RZ, 0x0 ;  /* 0x00000000ff0c7424 */ /* 0x000fe400078e00ff */
[----:B------:R-:W-:-:S10]  /*08b0*/  IMAD.MOV.U32 R13, RZ, RZ, -0x80000 ;  /* 0xfff80000ff0d7424 */ /* 0x000fd400078e00ff */
[----:B------:R-:W-:Y:S05]  /*08c0*/  @!P0 BRA `(.L_x_6) ;  /* 0x0000000000348947 */ /* 0x000fea0003800000 */
[----:B------:R-:W-:Y:S02]  /*08d0*/  ISETP.NE.AND P0, PT, R21, 0x7ff00000, PT ;  /* 0x7ff000001500780c */ /* 0x000fe40003f05270 */
[----:B------:R-:W-:Y:S02]  /*08e0*/  LOP3.LUT R13, R9, 0x80000000, R7, 0x48, !PT ;  /* 0x80000000090d7812 */ /* 0x000fe400078e4807 */
[----:B------:R-:W-:-:S13]  /*08f0*/  ISETP.EQ.OR P0, PT, R20, RZ, !P0 ;  /* 0x000000ff1400720c */ /* 0x000fda0004702670 */
[----:B------:R-:W-:Y:S01]  /*0900*/  @P0 LOP3.LUT R2, R13, 0x7ff00000, RZ, 0xfc, !PT ;  /* 0x7ff000000d020812 */ /* 0x000fe200078efcff */
[----:B------:R-:W-:Y:S02]  /*0910*/  @!P0 IMAD.MOV.U32 R12, RZ, RZ, RZ ;  /* 0x000000ffff0c8224 */ /* 0x000fe400078e00ff */
[----:B------:R-:W-:Y:S02]  /*0920*/  @P0 IMAD.MOV.U32 R12, RZ, RZ, RZ ;  /* 0x000000ffff0c0224 */ /* 0x000fe400078e00ff */
[----:B------:R-:W-:Y:S01]  /*0930*/  @P0 IMAD.MOV.U32 R13, RZ, RZ, R2 ;  /* 0x000000ffff0d0224 */ /* 0x000fe200078e0002 */
[----:B------:R-:W-:Y:S06]  /*0940*/  BRA `(.L_x_6) ;  /* 0x0000000000147947 */ /* 0x000fec0003800000 */
.L_x_8:
[----:B------:R-:W-:Y:S01]  /*0950*/  LOP3.LUT R13, R7, 0x80000, RZ, 0xfc, !PT ;  /* 0x00080000070d7812 */ /* 0x000fe200078efcff */
[----:B------:R-:W-:Y:S01]  /*0960*/  IMAD.MOV.U32 R12, RZ, RZ, R6 ;  /* 0x000000ffff0c7224 */ /* 0x000fe200078e0006 */
[----:B------:R-:W-:Y:S06]  /*0970*/  BRA `(.L_x_6) ;  /* 0x0000000000087947 */ /* 0x000fec0003800000 */
.L_x_7:
[----:B------:R-:W-:Y:S01]  /*0980*/  LOP3.LUT R13, R9, 0x80000, RZ, 0xfc, !PT ;  /* 0x00080000090d7812 */ /* 0x000fe200078efcff */
[----:B------:R-:W-:-:S07]  /*0990*/  IMAD.MOV.U32 R12, RZ, RZ, R8 ;  /* 0x000000ffff0c7224 */ /* 0x000fce00078e0008 */
.L_x_6:
[----:B------:R-:W-:Y:S05]  /*09a0*/  BSYNC.RECONVERGENT B2 ;  /* 0x0000000000027941 */ /* 0x000fea0003800200 */
.L_x_4:
[----:B------:R-:W-:Y:S02]  /*09b0*/  IMAD.MOV.U32 R2, RZ, RZ, R0 ;  /* 0x000000ffff027224 */ /* 0x000fe400078e0000 */
[----:B------:R-:W-:-:S04]  /*09c0*/  IMAD.MOV.U32 R3, RZ, RZ, 0x0 ;  /* 0x00000000ff037424 */ /* 0x000fc800078e00ff */
[----:B------:R-:W-:Y:S05]  /*09d0*/  RET.REL.NODEC R2 `(kDivByColumnVector) ;  /* 0xfffffff402887950 */ /* 0x000fea0003c3ffff */
.L_x_9:
        /* <DEDUP_REMOVED lines=10> */
.L_x_44:


//--------------------- .text.kSqrt               --------------------------
	.section	.text.kSqrt,"ax",@progbits
	.align	128
        .global         kSqrt
        .type           kSqrt,@function
        .size           kSqrt,(.L_x_45 - kSqrt)
        .other          kSqrt,@"STO_CUDA_ENTRY STV_DEFAULT"
kSqrt:
.text.kSqrt:
        /* <DEDUP_REMOVED lines=8> */
[----:B------:R-:W0:Y:S01]  /*0080*/  LDC.64 R2, c[0x0][0x380] ;  /* 0x0000e000ff027b82 */ /* 0x000e220000000a00 */
[----:B------:R-:W1:Y:S01]  /*0090*/  LDCU.64 UR4, c[0x0][0x358] ;  /* 0x00006b00ff0477ac */ /* 0x000e620008000a00 */
[----:B0-----:R-:W-:-:S05]  /*00a0*/  IMAD.WIDE R2, R5, 0x8, R2 ;  /* 0x0000000805027825 */ /* 0x001fca00078e0202 */
[----:B-1----:R-:W2:Y:S01]  /*00b0*/  LDG.E.64 R4, desc[UR4][R2.64] ;  /* 0x0000000402047981 */ /* 0x002ea2000c1e1b00 */
[----:B------:R-:W-:Y:S01]  /*00c0*/  IMAD.MOV.U32 R10, RZ, RZ, 0x0 ;  /* 0x00000000ff0a7424 */ /* 0x000fe200078e00ff */
[----:B------:R-:W-:Y:S01]  /*00d0*/  MOV R11, 0x3fd80000 ;  /* 0x3fd80000000b7802 */ /* 0x000fe20000000f00 */
[----:B------:R-:W-:Y:S01]  /*00e0*/  BSSY.RECONVERGENT B0, `(.L_x_10) ;  /* 0x0000011000007945 */ /* 0x000fe20003800200 */
[----:B--2---:R-:W0:Y:S01]  /*00f0*/  MUFU.RSQ64H R7, R5 ;  /* 0x0000000500077308 */ /* 0x004e220000001c00 */
[----:B------:R-:W-:-:S05]  /*0100*/  VIADD R6, R5, 0xfcb00000 ;  /* 0xfcb0000005067836 */ /* 0x000fca0000000000 */
[----:B------:R-:W-:Y:S01]  /*0110*/  ISETP.GE.U32.AND P0, PT, R6, 0x7ca00000, PT ;  /* 0x7ca000000600780c */ /* 0x000fe20003f06070 */
[----:B0-----:R-:W-:-:S08]  /*0120*/  DMUL R8, R6, R6 ;  /* 0x0000000606087228 */ /* 0x001fd00000000000 */
[----:B------:R-:W-:-:S08]  /*0130*/  DFMA R8, R4, -R8, 1 ;  /* 0x3ff000000408742b */ /* 0x000fd00000000808 */
[----:B------:R-:W-:Y:S02]  /*0140*/  DFMA R10, R8, R10, 0.5 ;  /* 0x3fe00000080a742b */ /* 0x000fe4000000000a */
[----:B------:R-:W-:-:S08]  /*0150*/  DMUL R8, R6, R8 ;  /* 0x0000000806087228 */ /* 0x000fd00000000000 */
[----:B------:R-:W-:-:S08]  /*0160*/  DFMA R8, R10, R8, R6 ;  /* 0x000000080a08722b */ /* 0x000fd00000000006 */
[----:B------:R-:W-:Y:S02]  /*0170*/  DMUL R10, R4, R8 ;  /* 0x00000008040a7228 */ /* 0x000fe40000000000 */
[----:B------:R-:W-:Y:S02]  /*0180*/  VIADD R17, R9, 0xfff00000 ;  /* 0xfff0000009117836 */ /* 0x000fe40000000000 */
[----:B------:R-:W-:-:S04]  /*0190*/  IMAD.MOV.U32 R16, RZ, RZ, R8 ;  /* 0x000000ffff107224 */ /* 0x000fc800078e0008 */
[----:B------:R-:W-:-:S08]  /*01a0*/  DFMA R12, R10, -R10, R4 ;  /* 0x8000000a0a0c722b */ /* 0x000fd00000000004 */
[----:B------:R-:W-:Y:S01]  /*01b0*/  DFMA R14, R12, R16, R10 ;  /* 0x000000100c0e722b */ /* 0x000fe2000000000a */
[----:B------:R-:W-:Y:S10]  /*01c0*/  @!P0 BRA `(.L_x_11) ;  /* 0x0000000000088947 */ /* 0x000ff40003800000 */
[----:B------:R-:W-:-:S07]  /*01d0*/  MOV R0, 0x1f0 ;  /* 0x000001f000007802 */ /* 0x000fce0000000f00 */
[----:B------:R-:W-:Y:S05]  /*01e0*/  CALL.REL.NOINC `($__internal_1_$__cuda_sm20_dsqrt_rn_f64_mediumpath_v1) ;  /* 0x00000000000c7944 */ /* 0x000fea0003c00000 */
.L_x_11:
[----:B------:R-:W-:Y:S05]  /*01f0*/  BSYNC.RECONVERGENT B0 ;  /* 0x0000000000007941 */ /* 0x000fea0003800200 */
.L_x_10:
[----:B------:R-:W-:Y:S01]  /*0200*/  STG.E.64 desc[UR4][R2.64], R14 ;  /* 0x0000000e02007986 */ /* 0x000fe2000c101b04 */
[----:B------:R-:W-:Y:S05]  /*0210*/  EXIT ;  /* 0x000000000000794d */ /* 0x000fea0003800000 */
        .weak           $__internal_1_$__cuda_sm20_dsqrt_rn_f64_mediumpath_v1
        .type           $__internal_1_$__cuda_sm20_dsqrt_rn_f64_mediumpath_v1,@function
        .size           $__internal_1_$__cuda_sm20_dsqrt_rn_f64_mediumpath_v1,(.L_x_45 - $__internal_1_$__cuda_sm20_dsqrt_rn_f64_mediumpath_v1)
$__internal_1_$__cuda_sm20_dsqrt_rn_f64_mediumpath_v1:
[----:B------:R-:W-:Y:S01]  /*0220*/  ISETP.GE.U32.AND P0, PT, R6, -0x3400000, PT ;  /* 0xfcc000000600780c */ /* 0x000fe20003f06070 */
[----:B------:R-:W-:Y:S01]  /*0230*/  BSSY.RECONVERGENT B1, `(.L_x_12) ;  /* 0x0000024000017945 */ /* 0x000fe20003800200 */
[----:B------:R-:W-:-:S11]  /*0240*/  MOV R9, R17 ;  /* 0x0000001100097202 */ /* 0x000fd60000000f00 */
[----:B------:R-:W-:Y:S05]  /*0250*/  @!P0 BRA `(.L_x_13) ;  /* 0x0000000000208947 */ /* 0x000fea0003800000 */
[----:B------:R-:W-:-:S10]  /*0260*/  DFMA.RM R8, R12, R8, R10 ;  /* 0x000000080c08722b */ /* 0x000fd4000000400a */
[----:B------:R-:W-:-:S05]  /*0270*/  IADD3 R6, P0, PT, R8, 0x1, RZ ;  /* 0x0000000108067810 */ /* 0x000fca0007f1e0ff */
[----:B------:R-:W-:-:S06]  /*0280*/  IMAD.X R7, RZ, RZ, R9, P0 ;  /* 0x000000ffff077224 */ /* 0x000fcc00000e0609 */
[----:B------:R-:W-:-:S08]  /*0290*/  DFMA.RP R4, -R8, R6, R4 ;  /* 0x000000060804722b */ /* 0x000fd00000008104 */
[----:B------:R-:W-:-:S06]  /*02a0*/  DSETP.GT.AND P0, PT, R4, RZ, PT ;  /* 0x000000ff0400722a */ /* 0x000fcc0003f04000 */
[----:B------:R-:W-:Y:S02]  /*02b0*/  FSEL R6, R6, R8, P0 ;  /* 0x0000000806067208 */ /* 0x000fe40000000000 */
[----:B------:R-:W-:Y:S01]  /*02c0*/  FSEL R7, R7, R9, P0 ;  /* 0x0000000907077208 */ /* 0x000fe20000000000 */
[----:B------:R-:W-:Y:S06]  /*02d0*/  BRA `(.L_x_14) ;  /* 0x0000000000647947 */ /* 0x000fec0003800000 */
.L_x_13:
[----:B------:R-:W-:-:S14]  /*02e0*/  DSETP.NE.AND P0, PT, R4, RZ, PT ;  /* 0x000000ff0400722a */ /* 0x000fdc0003f05000 */
[----:B------:R-:W-:Y:S05]  /*02f0*/  @!P0 BRA `(.L_x_15) ;  /* 0x0000000000588947 */ /* 0x000fea0003800000 */
[----:B------:R-:W-:-:S13]  /*0300*/  ISETP.GE.AND P0, PT, R5, RZ, PT ;  /* 0x000000ff0500720c */ /* 0x000fda0003f06270 */
[----:B------:R-:W-:Y:S01]  /*0310*/  @!P0 IMAD.MOV.U32 R6, RZ, RZ, 0x0 ;  /* 0x00000000ff068424 */ /* 0x000fe200078e00ff */
[----:B------:R-:W-:Y:S01]  /*0320*/  @!P0 MOV R7, 0xfff80000 ;  /* 0xfff8000000078802 */ /* 0x000fe20000000f00 */
[----:B------:R-:W-:Y:S06]  /*0330*/  @!P0 BRA `(.L_x_14) ;  /* 0x00000000004c8947 */ /* 0x000fec0003800000 */
[----:B------:R-:W-:-:S13]  /*0340*/  ISETP.GT.AND P0, PT, R5, 0x7fefffff, PT ;  /* 0x7fefffff0500780c */ /* 0x000fda0003f04270 */
[----:B------:R-:W-:Y:S05]  /*0350*/  @P0 BRA `(.L_x_15) ;  /* 0x0000000000400947 */ /* 0x000fea0003800000 */
[----:B------:R-:W-:Y:S01]  /*0360*/  DMUL R4, R4, 8.11296384146066816958e+31 ;  /* 0x4690000004047828 */ /* 0x000fe20000000000 */
[----:B------:R-:W-:Y:S01]  /*0370*/  IMAD.MOV.U32 R6, RZ, RZ, RZ ;  /* 0x000000ffff067224 */ /* 0x000fe200078e00ff */
[----:B------:R-:W-:Y:S01]  /*0380*/  MOV R11, 0x3fd80000 ;  /* 0x3fd80000000b7802 */ /* 0x000fe20000000f00 */
[----:B------:R-:W-:-:S03]  /*0390*/  IMAD.MOV.U32 R10, RZ, RZ, 0x0 ;  /* 0x00000000ff0a7424 */ /* 0x000fc600078e00ff */
[----:B------:R-:W0:Y:S02]  /*03a0*/  MUFU.RSQ64H R7, R5 ;  /* 0x0000000500077308 */ /* 0x000e240000001c00 */
[----:B0-----:R-:W-:-:S08]  /*03b0*/  DMUL R8, R6, R6 ;  /* 0x0000000606087228 */ /* 0x001fd00000000000 */
[----:B------:R-:W-:-:S08]  /*03c0*/  DFMA R8, R4, -R8, 1 ;  /* 0x3ff000000408742b */ /* 0x000fd00000000808 */
[----:B------:R-:W-:Y:S02]  /*03d0*/  DFMA R10, R8, R10, 0.5 ;  /* 0x3fe00000080a742b */ /* 0x000fe4000000000a */
[----:B------:R-:W-:-:S08]  /*03e0*/  DMUL R8, R6, R8 ;  /* 0x0000000806087228 */ /* 0x000fd00000000000 */
[----:B------:R-:W-:-:S08]  /*03f0*/  DFMA R8, R10, R8, R6 ;  /* 0x000000080a08722b */ /* 0x000fd00000000006 */
[----:B------:R-:W-:Y:S02]  /*0400*/  DMUL R6, R4, R8 ;  /* 0x0000000804067228 */ /* 0x000fe40000000000 */
[----:B------:R-:W-:-:S06]  /*0410*/  VIADD R9, R9, 0xfff00000 ;  /* 0xfff0000009097836 */ /* 0x000fcc0000000000 */
[----:B------:R-:W-:-:S08]  /*0420*/  DFMA R10, R6, -R6, R4 ;  /* 0x80000006060a722b */ /* 0x000fd00000000004 */
[----:B------:R-:W-:-:S10]  /*0430*/  DFMA R6, R8, R10, R6 ;  /* 0x0000000a0806722b */ /* 0x000fd40000000006 */
[----:B------:R-:W-:Y:S01]  /*0440*/  IADD3 R7, PT, PT, R7, -0x3500000, RZ ;  /* 0xfcb0000007077810 */ /* 0x000fe20007ffe0ff */
[----:B------:R-:W-:Y:S06]  /*0450*/  BRA `(.L_x_14) ;  /* 0x0000000000047947 */ /* 0x000fec0003800000 */
.L_x_15:
[----:B------:R-:W-:-:S11]  /*0460*/  DADD R6, R4, R4 ;  /* 0x0000000004067229 */ /* 0x000fd60000000004 */
.L_x_14:
[----:B------:R-:W-:Y:S05]  /*0470*/  BSYNC.RECONVERGENT B1 ;  /* 0x0000000000017941 */ /* 0x000fea0003800200 */
.L_x_12:
[----:B------:R-:W-:Y:S02]  /*0480*/  HFMA2 R5, -RZ, RZ, 0, 0 ;  /* 0x00000000ff057431 */ /* 0x000fe400000001ff */
[----:B------:R-:W-:Y:S01]  /*0490*/  IMAD.MOV.U32 R4, RZ, RZ, R0 ;  /* 0x000000ffff047224 */ /* 0x000fe200078e0000 */
[----:B------:R-:W-:Y:S01]  /*04a0*/  MOV R15, R7 ;  /* 0x00000007000f7202 */ /* 0x000fe20000000f00 */
[----:B------:R-:W-:Y:S02]  /*04b0*/  IMAD.MOV.U32 R14, RZ, RZ, R6 ;  /* 0x000000ffff0e7224 */ /* 0x000fe400078e0006 */
[----:B------:R-:W-:Y:S05]  /*04c0*/  RET.REL.NODEC R4 `(kSqrt) ;  /* 0xfffffff804cc7950 */ /* 0x000fea0003c3ffff */
.L_x_16:
        /* <DEDUP_REMOVED lines=11> */
.L_x_45:


//--------------------- .text.kInverseElements    --------------------------
	.section	.text.kInverseElements,"ax",@progbits
	.align	128
        .global         kInverseElements
        .type           kInverseElements,@function
        .size           kInverseElements,(.L_x_46 - kInverseElements)
        .other          kInverseElements,@"STO_CUDA_ENTRY STV_DEFAULT"
kInverseElements:
.text.kInverseElements:
        /* <DEDUP_REMOVED lines=12> */
[----:B------:R-:W-:Y:S01]  /*00c0*/  BSSY.RECONVERGENT B0, `(.L_x_17) ;  /* 0x000000f000007945 */ /* 0x000fe20003800200 */
[----:B--2---:R-:W0:Y:S01]  /*00d0*/  MUFU.RCP64H R7, R5 ;  /* 0x0000000500077308 */ /* 0x004e220000001800 */
[----:B------:R-:W-:Y:S01]  /*00e0*/  VIADD R6, R5, 0x300402 ;  /* 0x0030040205067836 */ /* 0x000fe20000000000 */
[----:B------:R-:W-:-:S04]  /*00f0*/  DSETP.NEU.AND P0, PT, R4, RZ, PT ;  /* 0x000000ff0400722a */ /* 0x000fc80003f0d000 */
[----:B------:R-:W-:Y:S01]  /*0100*/  FSETP.GEU.AND P1, PT, |R6|, 5.8789094863358348022e-39, PT ;  /* 0x004004020600780b */ /* 0x000fe20003f2e200 */
[----:B0-----:R-:W-:-:S08]  /*0110*/  DFMA R8, -R4, R6, 1 ;  /* 0x3ff000000408742b */ /* 0x001fd00000000106 */
[----:B------:R-:W-:-:S08]  /*0120*/  DFMA R8, R8, R8, R8 ;  /* 0x000000080808722b */ /* 0x000fd00000000008 */
[----:B------:R-:W-:-:S08]  /*0130*/  DFMA R8, R6, R8, R6 ;  /* 0x000000080608722b */ /* 0x000fd00000000006 */
[----:B------:R-:W-:-:S08]  /*0140*/  DFMA R10, -R4, R8, 1 ;  /* 0x3ff00000040a742b */ /* 0x000fd00000000108 */
[----:B------:R-:W-:Y:S01]  /*0150*/  DFMA R8, R8, R10, R8 ;  /* 0x0000000a0808722b */ /* 0x000fe20000000008 */
[----:B------:R-:W-:Y:S10]  /*0160*/  @P1 BRA `(.L_x_18) ;  /* 0x0000000000101947 */ /* 0x000ff40003800000 */
[----:B------:R-:W-:-:S05]  /*0170*/  LOP3.LUT R0, R5, 0x7fffffff, RZ, 0xc0, !PT ;  /* 0x7fffffff05007812 */ /* 0x000fca00078ec0ff */
[----:B------:R-:W-:Y:S01]  /*0180*/  VIADD R8, R0, 0xfff00000 ;  /* 0xfff0000000087836 */ /* 0x000fe20000000000 */
[----:B------:R-:W-:-:S07]  /*0190*/  MOV R0, 0x1b0 ;  /* 0x000001b000007802 */ /* 0x000fce0000000f00 */
[----:B------:R-:W-:Y:S05]  /*01a0*/  CALL.REL.NOINC `($__internal_2_$__cuda_sm20_dblrcp_rn_slowpath_v3) ;  /* 0x0000000000147944 */ /* 0x000fea0003c00000 */
.L_x_18:
[----:B------:R-:W-:Y:S05]  /*01b0*/  BSYNC.RECONVERGENT B0 ;  /* 0x0000000000007941 */ /* 0x000fea0003800200 */
.L_x_17:
[----:B------:R-:W-:Y:S02]  /*01c0*/  FSEL R4, R8, RZ, P0 ;  /* 0x000000ff08047208 */ /* 0x000fe40000000000 */
[----:B------:R-:W-:-:S05]  /*01d0*/  FSEL R5, R9, RZ, P0 ;  /* 0x000000ff09057208 */ /* 0x000fca0000000000 */
[----:B------:R-:W-:Y:S01]  /*01e0*/  STG.E.64 desc[UR4][R2.64], R4 ;  /* 0x0000000402007986 */ /* 0x000fe2000c101b04 */
[----:B------:R-:W-:Y:S05]  /*01f0*/  EXIT ;  /* 0x000000000000794d */ /* 0x000fea0003800000 */
        .weak           $__internal_2_$__cuda_sm20_dblrcp_rn_slowpath_v3
        .type           $__internal_2_$__cuda_sm20_dblrcp_rn_slowpath_v3,@function
        .size           $__internal_2_$__cuda_sm20_dblrcp_rn_slowpath_v3,(.L_x_46 - $__internal_2_$__cuda_sm20_dblrcp_rn_slowpath_v3)
$__internal_2_$__cuda_sm20_dblrcp_rn_slowpath_v3:
[----:B------:R-:W-:Y:S01]  /*0200*/  DSETP.GTU.AND P1, PT, |R4|, +INF , PT ;  /* 0x7ff000000400742a */ /* 0x000fe20003f2c200 */
[----:B------:R-:W-:-:S13]  /*0210*/  BSSY.RECONVERGENT B1, `(.L_x_19) ;  /* 0x0000023000017945 */ /* 0x000fda0003800200 */
[----:B------:R-:W-:Y:S05]  /*0220*/  @P1 BRA `(.L_x_20) ;  /* 0x00000000007c1947 */ /* 0x000fea0003800000 */
[----:B------:R-:W-:-:S05]  /*0230*/  LOP3.LUT R9, R5, 0x7fffffff, RZ, 0xc0, !PT ;  /* 0x7fffffff05097812 */ /* 0x000fca00078ec0ff */
[----:B------:R-:W-:-:S05]  /*0240*/  VIADD R6, R9, 0xffffffff ;  /* 0xffffffff09067836 */ /* 0x000fca0000000000 */
[----:B------:R-:W-:-:S13]  /*0250*/  ISETP.GE.U32.AND P1, PT, R6, 0x7fefffff, PT ;  /* 0x7fefffff0600780c */ /* 0x000fda0003f26070 */
[----:B------:R-:W-:Y:S01]  /*0260*/  @P1 LOP3.LUT R7, R5, 0x7ff00000, RZ, 0x3c, !PT ;  /* 0x7ff0000005071812 */ /* 0x000fe200078e3cff */
[----:B------:R-:W-:Y:S01]  /*0270*/  @P1 IMAD.MOV.U32 R6, RZ, RZ, RZ ;  /* 0x000000ffff061224 */ /* 0x000fe200078e00ff */
[----:B------:R-:W-:Y:S06]  /*0280*/  @P1 BRA `(.L_x_21) ;  /* 0x00000000006c1947 */ /* 0x000fec0003800000 */
[----:B------:R-:W-:-:S13]  /*0290*/  ISETP.GE.U32.AND P1, PT, R9, 0x1000001, PT ;  /* 0x010000010900780c */ /* 0x000fda0003f26070 */
[----:B------:R-:W-:Y:S05]  /*02a0*/  @!P1 BRA `(.L_x_22) ;  /* 0x0000000000349947 */ /* 0x000fea0003800000 */
[----:B------:R-:W-:Y:S01]  /*02b0*/  IADD3 R7, PT, PT, R5, -0x3fe00000, RZ ;  /* 0xc020000005077810 */ /* 0x000fe20007ffe0ff */
[----:B------:R-:W-:-:S03]  /*02c0*/  IMAD.MOV.U32 R6, RZ, RZ, R4 ;  /* 0x000000ffff067224 */ /* 0x000fc600078e0004 */
[----:B------:R-:W0:Y:S03]  /*02d0*/  MUFU.RCP64H R9, R7 ;  /* 0x0000000700097308 */ /* 0x000e260000001800 */
[----:B0-----:R-:W-:-:S08]  /*02e0*/  DFMA R10, -R6, R8, 1 ;  /* 0x3ff00000060a742b */ /* 0x001fd00000000108 */
[----:B------:R-:W-:-:S08]  /*02f0*/  DFMA R10, R10, R10, R10 ;  /* 0x0000000a0a0a722b */ /* 0x000fd0000000000a */
[----:B------:R-:W-:-:S08]  /*0300*/  DFMA R10, R8, R10, R8 ;  /* 0x0000000a080a722b */ /* 0x000fd00000000008 */
[----:B------:R-:W-:-:S08]  /*0310*/  DFMA R8, -R6, R10, 1 ;  /* 0x3ff000000608742b */ /* 0x000fd0000000010a */
[----:B------:R-:W-:-:S08]  /*0320*/  DFMA R8, R10, R8, R10 ;  /* 0x000000080a08722b */ /* 0x000fd0000000000a */
[----:B------:R-:W-:-:S08]  /*0330*/  DMUL R8, R8, 2.2250738585072013831e-308 ;  /* 0x0010000008087828 */ /* 0x000fd00000000000 */
[----:B------:R-:W-:-:S08]  /*0340*/  DFMA R4, -R4, R8, 1 ;  /* 0x3ff000000404742b */ /* 0x000fd00000000108 */
[----:B------:R-:W-:-:S08]  /*0350*/  DFMA R4, R4, R4, R4 ;  /* 0x000000040404722b */ /* 0x000fd00000000004 */
[----:B------:R-:W-:Y:S01]  /*0360*/  DFMA R6, R8, R4, R8 ;  /* 0x000000040806722b */ /* 0x000fe20000000008 */
[----:B------:R-:W-:Y:S10]  /*0370*/  BRA `(.L_x_21) ;  /* 0x0000000000307947 */ /* 0x000ff40003800000 */
.L_x_22:
[----:B------:R-:W-:Y:S01]  /*0380*/  DMUL R4, R4, 8.11296384146066816958e+31 ;  /* 0x4690000004047828 */ /* 0x000fe20000000000 */
[----:B------:R-:W-:-:S05]  /*0390*/  IMAD.MOV.U32 R6, RZ, RZ, R8 ;  /* 0x000000ffff067224 */ /* 0x000fca00078e0008 */
[----:B------:R-:W0:Y:S02]  /*03a0*/  MUFU.RCP64H R7, R5 ;  /* 0x0000000500077308 */ /* 0x000e240000001800 */
[----:B0-----:R-:W-:-:S08]  /*03b0*/  DFMA R8, -R4, R6, 1 ;  /* 0x3ff000000408742b */ /* 0x001fd00000000106 */
[----:B------:R-:W-:-:S08]  /*03c0*/  DFMA R8, R8, R8, R8 ;  /* 0x000000080808722b */ /* 0x000fd00000000008 */
[----:B------:R-:W-:-:S08]  /*03d0*/  DFMA R8, R6, R8, R6 ;  /* 0x000000080608722b */ /* 0x000fd00000000006 */
[----:B------:R-:W-:-:S08]  /*03e0*/  DFMA R6, -R4, R8, 1 ;  /* 0x3ff000000406742b */ /* 0x000fd00000000108 */
[----:B------:R-:W-:-:S08]  /*03f0*/  DFMA R6, R8, R6, R8 ;  /* 0x000000060806722b */ /* 0x000fd00000000008 */
[----:B------:R-:W-:Y:S01]  /*0400*/  DMUL R6, R6, 8.11296384146066816958e+31 ;  /* 0x4690000006067828 */ /* 0x000fe20000000000 */
[----:B------:R-:W-:Y:S10]  /*0410*/  BRA `(.L_x_21) ;  /* 0x0000000000087947 */ /* 0x000ff40003800000 */
.L_x_20:
[----:B------:R-:W-:Y:S02]  /*0420*/  LOP3.LUT R7, R5, 0x80000, RZ, 0xfc, !PT ;  /* 0x0008000005077812 */ /* 0x000fe400078efcff */
[----:B------:R-:W-:-:S07]  /*0430*/  MOV R6, R4 ;  /* 0x0000000400067202 */ /* 0x000fce0000000f00 */
.L_x_21:
[----:B------:R-:W-:Y:S05]  /*0440*/  BSYNC.RECONVERGENT B1 ;  /* 0x0000000000017941 */ /* 0x000fea0003800200 */
.L_x_19:
[----:B------:R-:W-:Y:S01]  /*0450*/  MOV R4, R0 ;  /* 0x0000000000047202 */ /* 0x000fe20000000f00 */
[----:B------:R-:W-:Y:S02]  /*0460*/  IMAD.MOV.U32 R5, RZ, RZ, 0x0 ;  /* 0x00000000ff057424 */ /* 0x000fe400078e00ff */
[----:B------:R-:W-:Y:S02]  /*0470*/  IMAD.MOV.U32 R8, RZ, RZ, R6 ;  /* 0x000000ffff087224 */ /* 0x000fe400078e0006 */
[----:B------:R-:W-:Y:S01]  /*0480*/  IMAD.MOV.U32 R9, RZ, RZ, R7 ;  /* 0x000000ffff097224 */ /* 0x000fe200078e0007 */
[----:B------:R-:W-:Y:S06]  /*0490*/  RET.REL.NODEC R4 `(kInverseElements) ;  /* 0xfffffff804d87950 */ /* 0x000fec0003c3ffff */
.L_x_23:
        /* <DEDUP_REMOVED lines=14> */
.L_x_46:


//--------------------- .text.kPow                --------------------------
	.section	.text.kPow,"ax",@progbits
	.align	128
        .global         kPow
        .type           kPow,@function
        .size           kPow,(.L_x_47 - kPow)
        .other          kPow,@"STO_CUDA_ENTRY STV_DEFAULT"
kPow:
.text.kPow:
        /* <DEDUP_REMOVED lines=9> */
[----:B------:R-:W1:Y:S07]  /*0090*/  LDCU.64 UR8, c[0x0][0x358] ;  /* 0x00006b00ff0877ac */ /* 0x000e6e0008000a00 */
[----:B------:R-:W2:Y:S01]  /*00a0*/  LDC.64 R10, c[0x0][0x388] ;  /* 0x0000e200ff0a7b82 */ /* 0x000ea20000000a00 */
[----:B0-----:R-:W-:-:S05]  /*00b0*/  IMAD.WIDE R2, R5, 0x8, R2 ;  /* 0x0000000805027825 */ /* 0x001fca00078e0202 */
[----:B-1----:R-:W3:Y:S01]  /*00c0*/  LDG.E.64 R4, desc[UR8][R2.64] ;  /* 0x0000000802047981 */ /* 0x002ee2000c1e1b00 */
[----:B------:R-:W-:Y:S01]  /*00d0*/  BSSY.RECONVERGENT B0, `(.L_x_24) ;  /* 0x0000025000007945 */ /* 0x000fe20003800200 */
[----:B--2---:R-:W-:-:S04]  /*00e0*/  SHF.R.U32.HI R0, RZ, 0x14, R11 ;  /* 0x00000014ff007819 */ /* 0x004fc8000001160b */
[----:B------:R-:W-:-:S05]  /*00f0*/  LOP3.LUT R0, R0, 0x7ff, RZ, 0xc0, !PT ;  /* 0x000007ff00007812 */ /* 0x000fca00078ec0ff */
[----:B------:R-:W-:-:S05]  /*0100*/  VIADD R9, R0, 0xfffffc0c ;  /* 0xfffffc0c00097836 */ /* 0x000fca0000000000 */
[CC--:B------:R-:W-:Y:S02]  /*0110*/  SHF.L.U32 R0, R10.reuse, R9.reuse, RZ ;  /* 0x000000090a007219 */ /* 0x0c0fe400000006ff */
[----:B------:R-:W-:Y:S02]  /*0120*/  SHF.L.U64.HI R9, R10, R9, R11 ;  /* 0x000000090a097219 */ /* 0x000fe4000001020b */
[----:B------:R-:W-:-:S04]  /*0130*/  ISETP.NE.U32.AND P0, PT, R0, RZ, PT ;  /* 0x000000ff0000720c */ /* 0x000fc80003f05070 */
[----:B------:R-:W-:-:S04]  /*0140*/  ISETP.NE.AND.EX P0, PT, R9, -0x80000000, PT, P0 ;  /* 0x800000000900780c */ /* 0x000fc80003f05300 */
[----:B------:R-:W-:Y:S01]  /*0150*/  PLOP3.LUT P1, PT, P0, PT, PT, 0x8, 0x80 ;  /* 0x000000000080781c */ /* 0x000fe2000072e170 */
[----:B---3--:R-:W-:-:S06]  /*0160*/  DSETP.NEU.AND P2, PT, R4, RZ, PT ;  /* 0x000000ff0400722a */ /* 0x008fcc0003f4d000 */
[----:B------:R-:W-:-:S08]  /*0170*/  ISETP.GE.OR P3, PT, R11, RZ, P2 ;  /* 0x000000ff0b00720c */ /* 0x000fd00001766670 */
[----:B------:R-:W0:Y:S01]  /*0180*/  @!P2 LDC.64 R6, c[0x0][0x388] ;  /* 0x0000e200ff06ab82 */ /* 0x000e220000000a00 */
[----:B------:R-:W-:Y:S01]  /*0190*/  @!P2 IMAD.MOV.U32 R8, RZ, RZ, RZ ;  /* 0x000000ffff08a224 */ /* 0x000fe200078e00ff */
[----:B0-----:R-:W-:-:S06]  /*01a0*/  @!P2 DSETP.NEU.AND P1, PT, |R6|, 0.5, !P0 ;  /* 0x3fe000000600a42a */ /* 0x001fcc000472d200 */
[----:B------:R-:W-:-:S04]  /*01b0*/  @!P2 SEL R9, R5, RZ, P1 ;  /* 0x000000ff0509a207 */ /* 0x000fc80000800000 */
[----:B------:R-:W-:Y:S01]  /*01c0*/  @!P3 LOP3.LUT R9, R9, 0x7ff00000, RZ, 0xfc, !PT ;  /* 0x7ff000000909b812 */ /* 0x000fe200078efcff */
[----:B------:R-:W-:Y:S06]  /*01d0*/  @!P2 BRA `(.L_x_25) ;  /* 0x000000000050a947 */ /* 0x000fec0003800000 */
[----:B------:R-:W-:Y:S01]  /*01e0*/  DADD R6, -RZ, |R4| ;  /* 0x00000000ff067229 */ /* 0x000fe20000000504 */
[----:B------:R-:W-:Y:S01]  /*01f0*/  BSSY.RECONVERGENT B1, `(.L_x_26) ;  /* 0x0000003000017945 */ /* 0x000fe20003800200 */
[----:B------:R-:W-:-:S09]  /*0200*/  MOV R0, 0x220 ;  /* 0x0000022000007802 */ /* 0x000fd20000000f00 */
[----:B------:R-:W-:Y:S05]  /*0210*/  CALL.REL.NOINC `($kPow$__internal_accurate_pow) ;  /* 0x0000000000e47944 */ /* 0x000fea0003c00000 */
[----:B------:R-:W-:Y:S05]  /*0220*/  BSYNC.RECONVERGENT B1 ;  /* 0x0000000000017941 */ /* 0x000fea0003800200 */
.L_x_26:
[----:B------:R-:W0:Y:S01]  /*0230*/  LDCU.64 UR4, c[0x0][0x388] ;  /* 0x00007100ff0477ac */ /* 0x000e220008000a00 */
[----:B------:R-:W-:Y:S01]  /*0240*/  IMAD.MOV.U32 R10, RZ, RZ, R13 ;  /* 0x000000ffff0a7224 */ /* 0x000fe200078e000d */
[----:B------:R-:W-:Y:S01]  /*0250*/  ISETP.GE.AND P2, PT, R5, RZ, PT ;  /* 0x000000ff0500720c */ /* 0x000fe20003f46270 */
[----:B------:R-:W-:-:S06]  /*0260*/  IMAD.MOV.U32 R11, RZ, RZ, R12 ;  /* 0x000000ffff0b7224 */ /* 0x000fcc00078e000c */
[----:B------:R-:W-:Y:S01]  /*0270*/  DADD R10, -RZ, -R10 ;  /* 0x00000000ff0a7229 */ /* 0x000fe2000000090a */
[----:B0-----:R-:W-:Y:S02]  /*0280*/  IMAD.U32 R6, RZ, RZ, UR4 ;  /* 0x00000004ff067e24 */ /* 0x001fe4000f8e00ff */
[----:B------:R-:W-:-:S04]  /*0290*/  IMAD.U32 R7, RZ, RZ, UR5 ;  /* 0x00000005ff077e24 */ /* 0x000fc8000f8e00ff */
[----:B------:R-:W0:Y:S02]  /*02a0*/  FRND.F64.TRUNC R8, R6 ;  /* 0x0000000600087313 */ /* 0x000e24000030d800 */
[----:B0-----:R-:W-:Y:S01]  /*02b0*/  DSETP.NEU.AND P0, PT, R8, R6, PT ;  /* 0x000000060800722a */ /* 0x001fe20003f0d000 */
[-C--:B------:R-:W-:Y:S02]  /*02c0*/  FSEL R8, R10, R13.reuse, P1 ;  /* 0x0000000d0a087208 */ /* 0x080fe40000800000 */
[-C--:B------:R-:W-:Y:S02]  /*02d0*/  FSEL R9, R11, R12.reuse, P1 ;  /* 0x0000000c0b097208 */ /* 0x080fe40000800000 */
[----:B------:R-:W-:Y:S02]  /*02e0*/  FSEL R8, R8, R13, !P2 ;  /* 0x0000000d08087208 */ /* 0x000fe40005000000 */
[----:B------:R-:W-:-:S07]  /*02f0*/  FSEL R9, R9, R12, !P2 ;  /* 0x0000000c09097208 */ /* 0x000fce0005000000 */
[----:B------:R-:W-:Y:S02]  /*0300*/  @P0 FSEL R8, R8, RZ, P2 ;  /* 0x000000ff08080208 */ /* 0x000fe40001000000 */
[----:B------:R-:W-:-:S07]  /*0310*/  @P0 FSEL R9, R9, -QNAN , P2 ;  /* 0xfff8000009090808 */ /* 0x000fce0001000000 */
.L_x_25:
[----:B------:R-:W-:Y:S05]  /*0320*/  BSYNC.RECONVERGENT B0 ;  /* 0x0000000000007941 */ /* 0x000fea0003800200 */
.L_x_24:
[----:B------:R-:W-:Y:S01]  /*0330*/  DADD R10, R4, R6 ;  /* 0x00000000040a7229 */ /* 0x000fe20000000006 */
[----:B------:R-:W-:Y:S09]  /*0340*/  BSSY.RECONVERGENT B0, `(.L_x_27) ;  /* 0x000001e000007945 */ /* 0x000ff20003800200 */
[----:B------:R-:W-:-:S04]  /*0350*/  LOP3.LUT R10, R11, 0x7ff00000, RZ, 0xc0, !PT ;  /* 0x7ff000000b0a7812 */ /* 0x000fc800078ec0ff */
[----:B------:R-:W-:-:S13]  /*0360*/  ISETP.NE.AND P0, PT, R10, 0x7ff00000, PT ;  /* 0x7ff000000a00780c */ /* 0x000fda0003f05270 */
[----:B------:R-:W-:Y:S05]  /*0370*/  @P0 BRA `(.L_x_28) ;  /* 0x0000000000680947 */ /* 0x000fea0003800000 */
[----:B------:R-:W-:-:S14]  /*0380*/  DSETP.NAN.AND P0, PT, R4, R6, PT ;  /* 0x000000060400722a */ /* 0x000fdc0003f08000 */
[----:B------:R-:W-:Y:S01]  /*0390*/  @P0 DADD R8, R4, R6 ;  /* 0x0000000004080229 */ /* 0x000fe20000000006 */
[----:B------:R-:W-:Y:S10]  /*03a0*/  @P0 BRA `(.L_x_28) ;  /* 0x00000000005c0947 */ /* 0x000ff40003800000 */
[----:B------:R-:W-:-:S14]  /*03b0*/  DSETP.NEU.AND P0, PT, |R6|, +INF , PT ;  /* 0x7ff000000600742a */ /* 0x000fdc0003f0d200 */
[----:B------:R-:W-:Y:S05]  /*03c0*/  @P0 BRA `(.L_x_29) ;  /* 0x0000000000240947 */ /* 0x000fea0003800000 */
[----:B------:R-:W0:Y:S01]  /*03d0*/  LDCU UR4, c[0x0][0x38c] ;  /* 0x00007180ff0477ac */ /* 0x000e220008000800 */
[----:B------:R-:W-:-:S06]  /*03e0*/  DSETP.GT.AND P0, PT, |R4|, 1, PT ;  /* 0x3ff000000400742a */ /* 0x000fcc0003f04200 */
[----:B------:R-:W-:Y:S01]  /*03f0*/  SEL R8, RZ, 0x7ff00000, !P0 ;  /* 0x7ff00000ff087807 */ /* 0x000fe20004000000 */
[----:B------:R-:W-:Y:S01]  /*0400*/  DSETP.NEU.AND P0, PT, R4, -1, PT ;  /* 0xbff000000400742a */ /* 0x000fe20003f0d000 */
[----:B0-----:R-:W-:-:S13]  /*0410*/  ISETP.LE.AND P1, PT, RZ, UR4, PT ;  /* 0x00000004ff007c0c */ /* 0x001fda000bf23270 */
[----:B------:R-:W-:-:S04]  /*0420*/  @!P1 LOP3.LUT R8, R8, 0x7ff00000, RZ, 0x3c, !PT ;  /* 0x7ff0000008089812 */ /* 0x000fc800078e3cff */
[----:B------:R-:W-:Y:S01]  /*0430*/  SEL R9, R8, 0x3ff00000, P0 ;  /* 0x3ff0000008097807 */ /* 0x000fe20000000000 */
[----:B------:R-:W-:Y:S01]  /*0440*/  IMAD.MOV.U32 R8, RZ, RZ, RZ ;  /* 0x000000ffff087224 */ /* 0x000fe200078e00ff */
[----:B------:R-:W-:Y:S06]  /*0450*/  BRA `(.L_x_28) ;  /* 0x0000000000307947 */ /* 0x000fec0003800000 */
.L_x_29:
[----:B------:R-:W-:-:S14]  /*0460*/  DSETP.NEU.AND P0, PT, |R4|, +INF , PT ;  /* 0x7ff000000400742a */ /* 0x000fdc0003f0d200 */
[----:B------:R-:W-:Y:S05]  /*0470*/  @P0 BRA `(.L_x_28) ;  /* 0x0000000000280947 */ /* 0x000fea0003800000 */
[----:B------:R-:W0:Y:S01]  /*0480*/  LDC R0, c[0x0][0x38c] ;  /* 0x0000e300ff007b82 */ /* 0x000e220000000800 */
[----:B------:R-:W-:Y:S01]  /*0490*/  ISETP.GE.AND P2, PT, R5, RZ, PT ;  /* 0x000000ff0500720c */ /* 0x000fe20003f46270 */
[----:B------:R-:W-:Y:S01]  /*04a0*/  IMAD.MOV.U32 R8, RZ, RZ, RZ ;  /* 0x000000ffff087224 */ /* 0x000fe200078e00ff */
[C---:B0-----:R-:W-:Y:S02]  /*04b0*/  ISETP.GE.AND P0, PT, R0.reuse, RZ, PT ;  /* 0x000000ff0000720c */ /* 0x041fe40003f06270 */
[----:B------:R-:W-:Y:S02]  /*04c0*/  LOP3.LUT R0, R0, 0x7fffffff, RZ, 0xc0, !PT ;  /* 0x7fffffff00007812 */ /* 0x000fe400078ec0ff */
[----:B------:R-:W-:Y:S02]  /*04d0*/  SEL R9, RZ, 0x7ff00000, !P0 ;  /* 0x7ff00000ff097807 */ /* 0x000fe40004000000 */
[----:B------:R-:W-:-:S03]  /*04e0*/  ISETP.NE.AND P0, PT, R0, 0x3fe00000, PT ;  /* 0x3fe000000000780c */ /* 0x000fc60003f05270 */
[----:B------:R-:W-:-:S05]  /*04f0*/  VIADD R0, R9, 0x80000000 ;  /* 0x8000000009007836 */ /* 0x000fca0000000000 */
[----:B------:R-:W-:-:S04]  /*0500*/  SEL R0, R0, R9, P0 ;  /* 0x0000000900007207 */ /* 0x000fc80000000000 */
[----:B------:R-:W-:-:S07]  /*0510*/  @!P2 SEL R9, R0, R9, P1 ;  /* 0x000000090009a207 */ /* 0x000fce0000800000 */
.L_x_28:
[----:B------:R-:W-:Y:S05]  /*0520*/  BSYNC.RECONVERGENT B0 ;  /* 0x0000000000007941 */ /* 0x000fea0003800200 */
.L_x_27:
[----:B------:R-:W-:Y:S02]  /*0530*/  DSETP.NEU.AND P0, PT, R4, 1, PT ;  /* 0x3ff000000400742a */ /* 0x000fe40003f0d000 */
[----:B------:R-:W-:-:S04]  /*0540*/  DSETP.NEU.AND P1, PT, R6, RZ, PT ;  /* 0x000000ff0600722a */ /* 0x000fc80003f2d000 */
[----:B------:R-:W-:Y:S02]  /*0550*/  FSEL R4, R8, RZ, P0 ;  /* 0x000000ff08047208 */ /* 0x000fe40000000000 */
[----:B------:R-:W-:Y:S02]  /*0560*/  FSEL R8, R9, 1.875, P0 ;  /* 0x3ff0000009087808 */ /* 0x000fe40000000000 */
[----:B------:R-:W-:Y:S02]  /*0570*/  FSEL R4, R4, RZ, P1 ;  /* 0x000000ff04047208 */ /* 0x000fe40000800000 */
[----:B------:R-:W-:-:S05]  /*0580*/  FSEL R5, R8, 1.875, P1 ;  /* 0x3ff0000008057808 */ /* 0x000fca0000800000 */
[----:B------:R-:W-:Y:S01]  /*0590*/  STG.E.64 desc[UR8][R2.64], R4 ;  /* 0x0000000402007986 */ /* 0x000fe2000c101b08 */
[----:B------:R-:W-:Y:S05]  /*05a0*/  EXIT ;  /* 0x000000000000794d */ /* 0x000fea0003800000 */
        .type           $kPow$__internal_accurate_pow,@function
        .size           $kPow$__internal_accurate_pow,(.L_x_47 - $kPow$__internal_accurate_pow)
$kPow$__internal_accurate_pow:
[----:B------:R-:W-:Y:S01]  /*05b0*/  ISETP.GT.U32.AND P0, PT, R7, 0xfffff, PT ;  /* 0x000fffff0700780c */ /* 0x000fe20003f04070 */
[----:B------:R-:W-:Y:S01]  /*05c0*/  IMAD.MOV.U32 R8, RZ, RZ, R7 ;  /* 0x000000ffff087224 */ /* 0x000fe200078e0007 */
[----:B------:R-:W-:Y:S01]  /*05d0*/  UMOV UR4, 0x7d2cafe2 ;  /* 0x7d2cafe200047882 */ /* 0x000fe20000000000 */
[----:B------:R-:W-:Y:S01]  /*05e0*/  IMAD.MOV.U32 R14, RZ, RZ, RZ ;  /* 0x000000ffff0e7224 */ /* 0x000fe200078e00ff */
[----:B------:R-:W-:Y:S01]  /*05f0*/  UMOV UR5, 0x3eb0f5ff ;  /* 0x3eb0f5ff00057882 */ /* 0x000fe20000000000 */
[----:B------:R-:W-:Y:S01]  /*0600*/  IMAD.MOV.U32 R18, RZ, RZ, 0x41ad3b5a ;  /* 0x41ad3b5aff127424 */ /* 0x000fe200078e00ff */
[----:B------:R-:W-:Y:S01]  /*0610*/  UMOV UR10, 0xfefa39ef ;  /* 0xfefa39ef000a7882 */ /* 0x000fe20000000000 */
[----:B------:R-:W-:Y:S01]  /*0620*/  IMAD.MOV.U32 R19, RZ, RZ, 0x3ed0f5d2 ;  /* 0x3ed0f5d2ff137424 */ /* 0x000fe200078e00ff */
[----:B------:R-:W-:Y:S01]  /*0630*/  UMOV UR11, 0x3fe62e42 ;  /* 0x3fe62e42000b7882 */ /* 0x000fe20000000000 */
[----:B------:R-:W-:Y:S01]  /*0640*/  UMOV UR12, 0x3b39803f ;  /* 0x3b39803f000c7882 */ /* 0x000fe20000000000 */
[----:B------:R-:W-:-:S03]  /*0650*/  UMOV UR13, 0x3c7abc9e ;  /* 0x3c7abc9e000d7882 */ /* 0x000fc60000000000 */
[----:B------:R-:W-:-:S10]  /*0660*/  @!P0 DMUL R22, R6, 1.80143985094819840000e+16 ;  /* 0x4350000006168828 */ /* 0x000fd40000000000 */
[----:B------:R-:W-:Y:S02]  /*0670*/  @!P0 IMAD.MOV.U32 R8, RZ, RZ, R23 ;  /* 0x000000ffff088224 */ /* 0x000fe400078e0017 */
[----:B------:R-:W-:-:S03]  /*0680*/  @!P0 IMAD.MOV.U32 R6, RZ, RZ, R22 ;  /* 0x000000ffff068224 */ /* 0x000fc600078e0016 */
[----:B------:R-:W-:Y:S01]  /*0690*/  LOP3.LUT R8, R8, 0x800fffff, RZ, 0xc0, !PT ;  /* 0x800fffff08087812 */ /* 0x000fe200078ec0ff */
[----:B------:R-:W-:Y:S01]  /*06a0*/  IMAD.MOV.U32 R12, RZ, RZ, R6 ;  /* 0x000000ffff0c7224 */ /* 0x000fe200078e0006 */
[----:B------:R-:W-:Y:S02]  /*06b0*/  SHF.R.U32.HI R6, RZ, 0x14, R7 ;  /* 0x00000014ff067819 */ /* 0x000fe40000011607 */
[----:B------:R-:W-:Y:S02]  /*06c0*/  LOP3.LUT R13, R8, 0x3ff00000, RZ, 0xfc, !PT ;  /* 0x3ff00000080d7812 */ /* 0x000fe400078efcff */
[----:B------:R-:W-:Y:S02]  /*06d0*/  @!P0 LEA.HI R6, R23, 0xffffffca, RZ, 0xc ;  /* 0xffffffca17068811 */ /* 0x000fe400078f60ff */
[----:B------:R-:W-:-:S03]  /*06e0*/  ISETP.GE.U32.AND P2, PT, R13, 0x3ff6a09f, PT ;  /* 0x3ff6a09f0d00780c */ /* 0x000fc60003f46070 */
[----:B------:R-:W-:-:S10]  /*06f0*/  VIADD R7, R6, 0xfffffc01 ;  /* 0xfffffc0106077836 */ /* 0x000fd40000000000 */
[----:B------:R-:W-:Y:S02]  /*0700*/  @P2 VIADD R9, R13, 0xfff00000 ;  /* 0xfff000000d092836 */ /* 0x000fe40000000000 */
[----:B------:R-:W-:Y:S02]  /*0710*/  @P2 VIADD R7, R6, 0xfffffc02 ;  /* 0xfffffc0206072836 */ /* 0x000fe40000000000 */
[----:B------:R-:W-:-:S03]  /*0720*/  @P2 IMAD.MOV.U32 R13, RZ, RZ, R9 ;  /* 0x000000ffff0d2224 */ /* 0x000fc600078e0009 */
[----:B------:R-:W-:Y:S01]  /*0730*/  LOP3.LUT R6, R7, 0x80000000, RZ, 0x3c, !PT ;  /* 0x8000000007067812 */ /* 0x000fe200078e3cff */
[----:B------:R-:W-:Y:S02]  /*0740*/  IMAD.MOV.U32 R7, RZ, RZ, 0x43300000 ;  /* 0x43300000ff077424 */ /* 0x000fe400078e00ff */
[C---:B------:R-:W-:Y:S02]  /*0750*/  DADD R10, R12.reuse, 1 ;  /* 0x3ff000000c0a7429 */ /* 0x040fe40000000000 */
[----:B------:R-:W-:-:S04]  /*0760*/  DADD R12, R12, -1 ;  /* 0xbff000000c0c7429 */ /* 0x000fc80000000000 */
[----:B------:R-:W0:Y:S02]  /*0770*/  MUFU.RCP64H R15, R11 ;  /* 0x0000000b000f7308 */ /* 0x000e240000001800 */
[----:B0-----:R-:W-:-:S08]  /*0780*/  DFMA R8, -R10, R14, 1 ;  /* 0x3ff000000a08742b */ /* 0x001fd0000000010e */
[----:B------:R-:W-:-:S08]  /*0790*/  DFMA R8, R8, R8, R8 ;  /* 0x000000080808722b */ /* 0x000fd00000000008 */
[----:B------:R-:W-:-:S08]  /*07a0*/  DFMA R14, R14, R8, R14 ;  /* 0x000000080e0e722b */ /* 0x000fd0000000000e */
[----:B------:R-:W-:-:S08]  /*07b0*/  DMUL R8, R12, R14 ;  /* 0x0000000e0c087228 */ /* 0x000fd00000000000 */
[----:B------:R-:W-:-:S08]  /*07c0*/  DFMA R8, R12, R14, R8 ;  /* 0x0000000e0c08722b */ /* 0x000fd00000000008 */
[----:B------:R-:W-:Y:S02]  /*07d0*/  DMUL R16, R8, R8 ;  /* 0x0000000808107228 */ /* 0x000fe40000000000 */
[----:B------:R-:W-:-:S06]  /*07e0*/  DADD R20, R12, -R8 ;  /* 0x000000000c147229 */ /* 0x000fcc0000000808 */
[----:B------:R-:W-:Y:S01]  /*07f0*/  DFMA R10, R16, UR4, R18 ;  /* 0x00000004100a7c2b */ /* 0x000fe20008000012 */
[----:B------:R-:W-:Y:S01]  /*0800*/  UMOV UR4, 0x75488a3f ;  /* 0x75488a3f00047882 */ /* 0x000fe20000000000 */
[----:B------:R-:W-:Y:S01]  /*0810*/  UMOV UR5, 0x3ef3b20a ;  /* 0x3ef3b20a00057882 */ /* 0x000fe20000000000 */
[----:B------:R-:W-:-:S05]  /*0820*/  DADD R20, R20, R20 ;  /* 0x0000000014147229 */ /* 0x000fca0000000014 */
[----:B------:R-:W-:Y:S01]  /*0830*/  DFMA R10, R16, R10, UR4 ;  /* 0x00000004100a7e2b */ /* 0x000fe2000800000a */
[----:B------:R-:W-:Y:S01]  /*0840*/  UMOV UR4, 0xe4faecd5 ;  /* 0xe4faecd500047882 */ /* 0x000fe20000000000 */
[----:B------:R-:W-:Y:S01]  /*0850*/  UMOV UR5, 0x3f1745cd ;  /* 0x3f1745cd00057882 */ /* 0x000fe20000000000 */
[-C--:B------:R-:W-:Y:S02]  /*0860*/  DFMA R20, R12, -R8.reuse, R20 ;  /* 0x800000080c14722b */ /* 0x080fe40000000014 */
[----:B------:R-:W-:-:S03]  /*0870*/  DMUL R12, R8, R8 ;  /* 0x00000008080c7228 */ /* 0x000fc60000000000 */
[----:B------:R-:W-:Y:S01]  /*0880*/  DFMA R10, R16, R10, UR4 ;  /* 0x00000004100a7e2b */ /* 0x000fe2000800000a */
[----:B------:R-:W-:Y:S01]  /*0890*/  UMOV UR4, 0x258a578b ;  /* 0x258a578b00047882 */ /* 0x000fe20000000000 */
[----:B------:R-:W-:Y:S01]  /*08a0*/  UMOV UR5, 0x3f3c71c7 ;  /* 0x3f3c71c700057882 */ /* 0x000fe20000000000 */
[----:B------:R-:W-:-:S05]  /*08b0*/  DMUL R14, R14, R20 ;  /* 0x000000140e0e7228 */ /* 0x000fca0000000000 */
[----:B------:R-:W-:Y:S01]  /*08c0*/  DFMA R10, R16, R10, UR4 ;  /* 0x00000004100a7e2b */ /* 0x000fe2000800000a */
[----:B------:R-:W-:Y:S01]  /*08d0*/  UMOV UR4, 0x9242b910 ;  /* 0x9242b91000047882 */ /* 0x000fe20000000000 */
[----:B------:R-:W-:-:S06]  /*08e0*/  UMOV UR5, 0x3f624924 ;  /* 0x3f62492400057882 */ /* 0x000fcc0000000000 */
[----:B------:R-:W-:Y:S01]  /*08f0*/  DFMA R10, R16, R10, UR4 ;  /* 0x00000004100a7e2b */ /* 0x000fe2000800000a */
[----:B------:R-:W-:Y:S01]  /*0900*/  UMOV UR4, 0x99999dfb ;  /* 0x99999dfb00047882 */ /* 0x000fe20000000000 */
[----:B------:R-:W-:-:S06]  /*0910*/  UMOV UR5, 0x3f899999 ;  /* 0x3f89999900057882 */ /* 0x000fcc0000000000 */
[----:B------:R-:W-:Y:S01]  /*0920*/  DFMA R18, R16, R10, UR4 ;  /* 0x0000000410127e2b */ /* 0x000fe2000800000a */
[----:B------:R-:W-:Y:S01]  /*0930*/  UMOV UR4, 0x55555555 ;  /* 0x5555555500047882 */ /* 0x000fe20000000000 */
[----:B------:R-:W-:-:S06]  /*0940*/  UMOV UR5, 0x3fb55555 ;  /* 0x3fb5555500057882 */ /* 0x000fcc0000000000 */
[----:B------:R-:W-:-:S08]  /*0950*/  DFMA R10, R16, R18, UR4 ;  /* 0x00000004100a7e2b */ /* 0x000fd00008000012 */
[----:B------:R-:W-:Y:S01]  /*0960*/  DADD R24, -R10, UR4 ;  /* 0x000000040a187e29 */ /* 0x000fe20008000100 */
[----:B------:R-:W-:Y:S01]  /*0970*/  UMOV UR4, 0xb9e7b0 ;  /* 0x00b9e7b000047882 */ /* 0x000fe20000000000 */
[----:B------:R-:W-:-:S06]  /*0980*/  UMOV UR5, 0x3c46a4cb ;  /* 0x3c46a4cb00057882 */ /* 0x000fcc0000000000 */
[----:B------:R-:W-:Y:S02]  /*0990*/  DFMA R20, R16, R18, R24 ;  /* 0x000000121014722b */ /* 0x000fe40000000018 */
[C---:B------:R-:W-:Y:S01]  /*09a0*/  DMUL R16, R8.reuse, R12 ;  /* 0x0000000c08107228 */ /* 0x040fe20000000000 */
[----:B------:R-:W-:Y:S01]  /*09b0*/  VIADD R19, R15, 0x100000 ;  /* 0x001000000f137836 */ /* 0x000fe20000000000 */
[----:B------:R-:W-:Y:S01]  /*09c0*/  DFMA R24, R8, R8, -R12 ;  /* 0x000000080818722b */ /* 0x000fe2000000080c */
[----:B------:R-:W-:-:S03]  /*09d0*/  IMAD.MOV.U32 R18, RZ, RZ, R14 ;  /* 0x000000ffff127224 */ /* 0x000fc600078e000e */
[----:B------:R-:W-:Y:S01]  /*09e0*/  DADD R20, R20, -UR4 ;  /* 0x8000000414147e29 */ /* 0x000fe20008000000 */
[----:B------:R-:W-:Y:S01]  /*09f0*/  UMOV UR4, 0x80000000 ;  /* 0x8000000000047882 */ /* 0x000fe20000000000 */
[C---:B------:R-:W-:Y:S01]  /*0a00*/  DFMA R26, R8.reuse, R12, -R16 ;  /* 0x0000000c081a722b */ /* 0x040fe20000000810 */
[----:B------:R-:W-:Y:S01]  /*0a10*/  UMOV UR5, 0x43300000 ;  /* 0x4330000000057882 */ /* 0x000fe20000000000 */
[----:B------:R-:W-:-:S04]  /*0a20*/  DFMA R24, R8, R18, R24 ;  /* 0x000000120818722b */ /* 0x000fc80000000018 */
[----:B------:R-:W-:Y:S02]  /*0a30*/  DADD R18, R10, R20 ;  /* 0x000000000a127229 */ /* 0x000fe40000000014 */
[----:B------:R-:W-:-:S06]  /*0a40*/  DFMA R26, R14, R12, R26 ;  /* 0x0000000c0e1a722b */ /* 0x000fcc000000001a */
[----:B------:R-:W-:Y:S02]  /*0a50*/  DMUL R12, R18, R16 ;  /* 0x00000010120c7228 */ /* 0x000fe40000000000 */
[----:B------:R-:W-:Y:S02]  /*0a60*/  DFMA R24, R8, R24, R26 ;  /* 0x000000180818722b */ /* 0x000fe4000000001a */
[----:B------:R-:W-:-:S04]  /*0a70*/  DADD R26, R10, -R18 ;  /* 0x000000000a1a7229 */ /* 0x000fc80000000812 */
[----:B------:R-:W-:-:S04]  /*0a80*/  DFMA R10, R18, R16, -R12 ;  /* 0x00000010120a722b */ /* 0x000fc8000000080c */
[----:B------:R-:W-:-:S04]  /*0a90*/  DADD R26, R20, R26 ;  /* 0x00000000141a7229 */ /* 0x000fc8000000001a */
[----:B------:R-:W-:-:S08]  /*0aa0*/  DFMA R10, R18, R24, R10 ;  /* 0x00000018120a722b */ /* 0x000fd0000000000a */
[----:B------:R-:W-:-:S08]  /*0ab0*/  DFMA R26, R26, R16, R10 ;  /* 0x000000101a1a722b */ /* 0x000fd0000000000a */
[----:B------:R-:W-:-:S08]  /*0ac0*/  DADD R16, R12, R26 ;  /* 0x000000000c107229 */ /* 0x000fd0000000001a */
[--C-:B------:R-:W-:Y:S02]  /*0ad0*/  DADD R10, R8, R16.reuse ;  /* 0x00000000080a7229 */ /* 0x100fe40000000010 */
[----:B------:R-:W-:-:S06]  /*0ae0*/  DADD R12, R12, -R16 ;  /* 0x000000000c0c7229 */ /* 0x000fcc0000000810 */
[----:B------:R-:W-:Y:S02]  /*0af0*/  DADD R8, R8, -R10 ;  /* 0x0000000008087229 */ /* 0x000fe4000000080a */
[----:B------:R-:W-:-:S06]  /*0b00*/  DADD R12, R26, R12 ;  /* 0x000000001a0c7229 */ /* 0x000fcc000000000c */
[----:B------:R-:W-:-:S08]  /*0b10*/  DADD R8, R16, R8 ;  /* 0x0000000010087229 */ /* 0x000fd00000000008 */
[----:B------:R-:W-:-:S08]  /*0b20*/  DADD R8, R12, R8 ;  /* 0x000000000c087229 */ /* 0x000fd00000000008 */
[----:B------:R-:W-:Y:S02]  /*0b30*/  DADD R8, R14, R8 ;  /* 0x000000000e087229 */ /* 0x000fe40000000008 */
[----:B------:R-:W-:Y:S01]  /*0b40*/  DADD R14, R6, -UR4 ;  /* 0x80000004060e7e29 */ /* 0x000fe20008000000 */
[----:B------:R-:W-:Y:S01]  /*0b50*/  UMOV UR4, 0xfefa39ef ;  /* 0xfefa39ef00047882 */ /* 0x000fe20000000000 */
[----:B------:R-:W-:-:S04]  /*0b60*/  UMOV UR5, 0x3fe62e42 ;  /* 0x3fe62e4200057882 */ /* 0x000fc80000000000 */
[----:B------:R-:W-:-:S08]  /*0b70*/  DADD R12, R10, R8 ;  /* 0x000000000a0c7229 */ /* 0x000fd00000000008 */
[--C-:B------:R-:W-:Y:S01]  /*0b80*/  DFMA R6, R14, UR4, R12.reuse ;  /* 0x000000040e067c2b */ /* 0x100fe2000800000c */
[----:B------:R-:W0:Y:S01]  /*0b90*/  LDCU.64 UR4, c[0x0][0x388] ;  /* 0x00007100ff0477ac */ /* 0x000e220008000a00 */
[----:B------:R-:W-:-:S06]  /*0ba0*/  DADD R10, R10, -R12 ;  /* 0x000000000a0a7229 */ /* 0x000fcc000000080c */
[----:B------:R-:W-:Y:S02]  /*0bb0*/  DFMA R16, R14, -UR10, R6 ;  /* 0x8000000a0e107c2b */ /* 0x000fe40008000006 */
[----:B------:R-:W-:-:S06]  /*0bc0*/  DADD R10, R8, R10 ;  /* 0x00000000080a7229 */ /* 0x000fcc000000000a */
[----:B------:R-:W-:Y:S01]  /*0bd0*/  DADD R16, -R12, R16 ;  /* 0x000000000c107229 */ /* 0x000fe20000000110 */
[----:B0-----:R-:W-:-:S04]  /*0be0*/  USHF.L.U32 UR6, UR5, 0x1, URZ ;  /* 0x0000000105067899 */ /* 0x001fc800080006ff */
[----:B------:R-:W-:-:S03]  /*0bf0*/  UISETP.GT.U32.AND UP0, UPT, UR6, -0x2000001, UPT ;  /* 0xfdffffff0600788c */ /* 0x000fc6000bf04070 */
[----:B------:R-:W-:-:S08]  /*0c00*/  DADD R10, R10, -R16 ;  /* 0x000000000a0a7229 */ /* 0x000fd00000000810 */
[----:B------:R-:W-:Y:S01]  /*0c10*/  DFMA R10, R14, UR12, R10 ;  /* 0x0000000c0e0a7c2b */ /* 0x000fe2000800000a */
[----:B------:R-:W-:-:S07]  /*0c20*/  @UP0 ULOP3.LUT UR5, UR5, 0xff0fffff, URZ, 0xc0, !UPT ;  /* 0xff0fffff05050892 */ /* 0x000fce000f8ec0ff */
[----:B------:R-:W-:-:S08]  /*0c30*/  DADD R8, R6, R10 ;  /* 0x0000000006087229 */ /* 0x000fd0000000000a */
[----:B------:R-:W-:Y:S02]  /*0c40*/  DADD R12, R6, -R8 ;  /* 0x00000000060c7229 */ /* 0x000fe40000000808 */
[----:B------:R-:W-:-:S06]  /*0c50*/  DMUL R6, R8, UR4 ;  /* 0x0000000408067c28 */ /* 0x000fcc0008000000 */
[----:B------:R-:W-:Y:S02]  /*0c60*/  DADD R12, R10, R12 ;  /* 0x000000000a0c7229 */ /* 0x000fe4000000000c */
[----:B------:R-:W-:Y:S01]  /*0c70*/  DFMA R8, R8, UR4, -R6 ;  /* 0x0000000408087c2b */ /* 0x000fe20008000806 */
[----:B------:R-:W-:Y:S02]  /*0c80*/  IMAD.MOV.U32 R10, RZ, RZ, 0x652b82fe ;  /* 0x652b82feff0a7424 */ /* 0x000fe400078e00ff */
[----:B------:R-:W-:-:S05]  /*0c90*/  IMAD.MOV.U32 R11, RZ, RZ, 0x3ff71547 ;  /* 0x3ff71547ff0b7424 */ /* 0x000fca00078e00ff */
[----:B------:R-:W-:Y:S01]  /*0ca0*/  DFMA R12, R12, UR4, R8 ;  /* 0x000000040c0c7c2b */ /* 0x000fe20008000008 */
[----:B------:R-:W-:Y:S01]  /*0cb0*/  UMOV UR4, 0x3b39803f ;  /* 0x3b39803f00047882 */ /* 0x000fe20000000000 */
[----:B------:R-:W-:-:S06]  /*0cc0*/  UMOV UR5, 0x3c7abc9e ;  /* 0x3c7abc9e00057882 */ /* 0x000fcc0000000000 */
[----:B------:R-:W-:-:S08]  /*0cd0*/  DADD R8, R6, R12 ;  /* 0x0000000006087229 */ /* 0x000fd0000000000c */
[----:B------:R-:W-:Y:S02]  /*0ce0*/  DFMA R10, R8, R10, 6.75539944105574400000e+15 ;  /* 0x43380000080a742b */ /* 0x000fe4000000000a */
[----:B------:R-:W-:Y:S01]  /*0cf0*/  FSETP.GEU.AND P0, PT, |R9|, 4.1917929649353027344, PT ;  /* 0x4086232b0900780b */ /* 0x000fe20003f0e200 */
[----:B------:R-:W-:-:S05]  /*0d00*/  DADD R6, R6, -R8 ;  /* 0x0000000006067229 */ /* 0x000fca0000000808 */
[----:B------:R-:W-:-:S03]  /*0d10*/  DADD R14, R10, -6.75539944105574400000e+15 ;  /* 0xc33800000a0e7429 */ /* 0x000fc60000000000 */
[----:B------:R-:W-:-:S05]  /*0d20*/  DADD R12, R12, R6 ;  /* 0x000000000c0c7229 */ /* 0x000fca0000000006 */
[----:B------:R-:W-:-:S08]  /*0d30*/  DFMA R16, R14, -UR10, R8 ;  /* 0x8000000a0e107c2b */ /* 0x000fd00008000008 */
[----:B------:R-:W-:Y:S01]  /*0d40*/  DFMA R14, R14, -UR4, R16 ;  /* 0x800000040e0e7c2b */ /* 0x000fe20008000010 */
[----:B------:R-:W-:Y:S01]  /*0d50*/  UMOV UR4, 0x69ce2bdf ;  /* 0x69ce2bdf00047882 */ /* 0x000fe20000000000 */
[----:B------:R-:W-:Y:S01]  /*0d60*/  IMAD.MOV.U32 R16, RZ, RZ, -0x35dec16 ;  /* 0xfca213eaff107424 */ /* 0x000fe200078e00ff */
[----:B------:R-:W-:Y:S01]  /*0d70*/  UMOV UR5, 0x3e5ade15 ;  /* 0x3e5ade1500057882 */ /* 0x000fe20000000000 */
[----:B------:R-:W-:-:S06]  /*0d80*/  IMAD.MOV.U32 R17, RZ, RZ, 0x3e928af3 ;  /* 0x3e928af3ff117424 */ /* 0x000fcc00078e00ff */
[----:B------:R-:W-:Y:S01]  /*0d90*/  DFMA R16, R14, UR4, R16 ;  /* 0x000000040e107c2b */ /* 0x000fe20008000010 */
        /* <DEDUP_REMOVED lines=24> */
[----:B------:R-:W-:-:S08]  /*0f20*/  DFMA R16, R14, R16, 1 ;  /* 0x3ff000000e10742b */ /* 0x000fd00000000010 */
[----:B------:R-:W-:-:S10]  /*0f30*/  DFMA R14, R14, R16, 1 ;  /* 0x3ff000000e0e742b */ /* 0x000fd40000000010 */
[----:B------:R-:W-:Y:S02]  /*0f40*/  IMAD R7, R10, 0x100000, R15 ;  /* 0x001000000a077824 */ /* 0x000fe400078e020f */
[----:B------:R-:W-:Y:S01]  /*0f50*/  IMAD.MOV.U32 R6, RZ, RZ, R14 ;  /* 0x000000ffff067224 */ /* 0x000fe200078e000e */
[----:B------:R-:W-:Y:S06]  /*0f60*/  @!P0 BRA `(.L_x_30) ;  /* 0x0000000000308947 */ /* 0x000fec0003800000 */
[----:B------:R-:W-:Y:S01]  /*0f70*/  FSETP.GEU.AND P2, PT, |R9|, 4.2275390625, PT ;  /* 0x408748000900780b */ /* 0x000fe20003f4e200 */
[C---:B------:R-:W-:Y:S02]  /*0f80*/  DADD R16, R8.reuse, +INF ;  /* 0x7ff0000008107429 */ /* 0x040fe40000000000 */
[----:B------:R-:W-:-:S08]  /*0f90*/  DSETP.GEU.AND P0, PT, R8, RZ, PT ;  /* 0x000000ff0800722a */ /* 0x000fd00003f0e000 */
[----:B------:R-:W-:Y:S02]  /*0fa0*/  FSEL R7, R17, RZ, P0 ;  /* 0x000000ff11077208 */ /* 0x000fe40000000000 */
[----:B------:R-:W-:-:S04]  /*0fb0*/  @!P2 LEA.HI R6, R10, R10, RZ, 0x1 ;  /* 0x0000000a0a06a211 */ /* 0x000fc800078f08ff */
[----:B------:R-:W-:Y:S02]  /*0fc0*/  @!P2 SHF.R.S32.HI R9, RZ, 0x1, R6 ;  /* 0x00000001ff09a819 */ /* 0x000fe40000011406 */
[----:B------:R-:W-:-:S03]  /*0fd0*/  FSEL R6, R16, RZ, P0 ;  /* 0x000000ff10067208 */ /* 0x000fc60000000000 */
[----:B------:R-:W-:Y:S02]  /*0fe0*/  @!P2 IMAD.IADD R8, R10, 0x1, -R9 ;  /* 0x000000010a08a824 */ /* 0x000fe400078e0a09 */
[----:B------:R-:W-:-:S03]  /*0ff0*/  @!P2 IMAD R15, R9, 0x100000, R15 ;  /* 0x00100000090fa824 */ /* 0x000fc600078e020f */
[----:B------:R-:W-:Y:S01]  /*1000*/  @!P2 LEA R9, R8, 0x3ff00000, 0x14 ;  /* 0x3ff000000809a811 */ /* 0x000fe200078ea0ff */
[----:B------:R-:W-:-:S06]  /*1010*/  @!P2 IMAD.MOV.U32 R8, RZ, RZ, RZ ;  /* 0x000000ffff08a224 */ /* 0x000fcc00078e00ff */
[----:B------:R-:W-:-:S11]  /*1020*/  @!P2 DMUL R6, R14, R8 ;  /* 0x000000080e06a228 */ /* 0x000fd60000000000 */
.L_x_30:
[----:B------:R-:W-:Y:S02]  /*1030*/  DFMA R8, R12, R6, R6 ;  /* 0x000000060c08722b */ /* 0x000fe40000000006 */
[----:B------:R-:W-:-:S08]  /*1040*/  DSETP.NEU.AND P0, PT, |R6|, +INF , PT ;  /* 0x7ff000000600742a */ /* 0x000fd00003f0d200 */
[----:B------:R-:W-:Y:S01]  /*1050*/  FSEL R13, R6, R8, !P0 ;  /* 0x00000008060d7208 */ /* 0x000fe20004000000 */
[----:B------:R-:W-:Y:S01]  /*1060*/  IMAD.MOV.U32 R6, RZ, RZ, R0 ;  /* 0x000000ffff067224 */ /* 0x000fe200078e0000 */
[----:B------:R-:W-:Y:S01]  /*1070*/  FSEL R12, R7, R9, !P0 ;  /* 0x00000009070c7208 */ /* 0x000fe20004000000 */
[----:B------:R-:W-:-:S04]  /*1080*/  IMAD.MOV.U32 R7, RZ, RZ, 0x0 ;  /* 0x00000000ff077424 */ /* 0x000fc800078e00ff */
[----:B------:R-:W-:Y:S05]  /*1090*/  RET.REL.NODEC R6 `(kPow) ;  /* 0xffffffec06d87950 */ /* 0x000fea0003c3ffff */
.L_x_31:
        /* <DEDUP_REMOVED lines=14> */
.L_x_47:


//--------------------- .text.kSigmoid            --------------------------
	.section	.text.kSigmoid,"ax",@progbits
	.align	128
        .global         kSigmoid
        .type           kSigmoid,@function
        .size           kSigmoid,(.L_x_48 - kSigmoid)
        .other          kSigmoid,@"STO_CUDA_ENTRY STV_DEFAULT"
kSigmoid:
.text.kSigmoid:
        /* <DEDUP_REMOVED lines=10> */
[----:B0-----:R-:W-:-:S06]  /*00a0*/  IMAD.WIDE R2, R0, 0x8, R2 ;  /* 0x0000000800027825 */ /* 0x001fcc00078e0202 */
[----:B-1----:R-:W2:Y:S01]  /*00b0*/  LDG.E.64 R2, desc[UR4][R2.64] ;  /* 0x0000000402027981 */ /* 0x002ea2000c1e1b00 */
[----:B------:R-:W-:Y:S01]  /*00c0*/  IMAD.MOV.U32 R4, RZ, RZ, 0x652b82fe ;  /* 0x652b82feff047424 */ /* 0x000fe200078e00ff */
[----:B------:R-:W-:Y:S01]  /*00d0*/  UMOV UR6, 0xfefa39ef ;  /* 0xfefa39ef00067882 */ /* 0x000fe20000000000 */
[----:B------:R-:W-:Y:S01]  /*00e0*/  IMAD.MOV.U32 R5, RZ, RZ, 0x3ff71547 ;  /* 0x3ff71547ff057424 */ /* 0x000fe200078e00ff */
[----:B------:R-:W-:Y:S01]  /*00f0*/  UMOV UR7, 0x3fe62e42 ;  /* 0x3fe62e4200077882 */ /* 0x000fe20000000000 */
[----:B------:R-:W-:Y:S04]  /*0100*/  BSSY.RECONVERGENT B0, `(.L_x_32) ;  /* 0x0000037000007945 */ /* 0x000fe80003800200 */
[----:B--2---:R-:W-:Y:S02]  /*0110*/  DFMA R4, R2, -R4, 6.75539944105574400000e+15 ;  /* 0x433800000204742b */ /* 0x004fe40000000804 */
[----:B------:R-:W-:-:S06]  /*0120*/  DADD R10, -RZ, -R2 ;  /* 0x00000000ff0a7229 */ /* 0x000fcc0000000902 */
[----:B------:R-:W-:-:S04]  /*0130*/  DADD R6, R4, -6.75539944105574400000e+15 ;  /* 0xc338000004067429 */ /* 0x000fc80000000000 */
[----:B------:R-:W-:-:S04]  /*0140*/  FSETP.GEU.AND P0, PT, |R11|, 4.1917929649353027344, PT ;  /* 0x4086232b0b00780b */ /* 0x000fc80003f0e200 */
[----:B------:R-:W-:Y:S01]  /*0150*/  DFMA R8, R6, -UR6, -R2 ;  /* 0x8000000606087c2b */ /* 0x000fe20008000802 */
[----:B------:R-:W-:Y:S01]  /*0160*/  UMOV UR6, 0x3b39803f ;  /* 0x3b39803f00067882 */ /* 0x000fe20000000000 */
[----:B------:R-:W-:-:S06]  /*0170*/  UMOV UR7, 0x3c7abc9e ;  /* 0x3c7abc9e00077882 */ /* 0x000fcc0000000000 */
[----:B------:R-:W-:Y:S01]  /*0180*/  DFMA R6, R6, -UR6, R8 ;  /* 0x8000000606067c2b */ /* 0x000fe20008000008 */
[----:B------:R-:W-:Y:S01]  /*0190*/  UMOV UR6, 0x69ce2bdf ;  /* 0x69ce2bdf00067882 */ /* 0x000fe20000000000 */
[----:B------:R-:W-:Y:S01]  /*01a0*/  IMAD.MOV.U32 R8, RZ, RZ, -0x35dec16 ;  /* 0xfca213eaff087424 */ /* 0x000fe200078e00ff */
[----:B------:R-:W-:Y:S01]  /*01b0*/  MOV R9, 0x3e928af3 ;  /* 0x3e928af300097802 */ /* 0x000fe20000000f00 */
[----:B------:R-:W-:-:S05]  /*01c0*/  UMOV UR7, 0x3e5ade15 ;  /* 0x3e5ade1500077882 */ /* 0x000fca0000000000 */
        /* <DEDUP_REMOVED lines=31> */
[C---:B------:R-:W-:Y:S02]  /*03c0*/  DADD R6, -R2.reuse, +INF ;  /* 0x7ff0000002067429 */ /* 0x040fe40000000100 */
[----:B------:R-:W-:-:S08]  /*03d0*/  DSETP.GT.AND P0, PT, R2, RZ, PT ;  /* 0x000000ff0200722a */ /* 0x000fd00003f04000 */
[----:B------:R-:W-:Y:S02]  /*03e0*/  FSEL R6, R6, RZ, !P0 ;  /* 0x000000ff06067208 */ /* 0x000fe40004000000 */
[----:B------:R-:W-:Y:S02]  /*03f0*/  @!P1 LEA.HI R5, R4, R4, RZ, 0x1 ;  /* 0x0000000404059211 */ /* 0x000fe400078f08ff */
[----:B------:R-:W-:Y:S02]  /*0400*/  FSEL R7, R7, RZ, !P0 ;  /* 0x000000ff07077208 */ /* 0x000fe40004000000 */
[----:B------:R-:W-:-:S04]  /*0410*/  @!P1 SHF.R.S32.HI R5, RZ, 0x1, R5 ;  /* 0x00000001ff059819 */ /* 0x000fc80000011405 */
[----:B------:R-:W-:Y:S01]  /*0420*/  @!P1 LEA R9, R5, R9, 0x14 ;  /* 0x0000000905099211 */ /* 0x000fe200078ea0ff */
[----:B------:R-:W-:-:S05]  /*0430*/  @!P1 IMAD.IADD R2, R4, 0x1, -R5 ;  /* 0x0000000104029824 */ /* 0x000fca00078e0a05 */
[----:B------:R-:W-:Y:S01]  /*0440*/  @!P1 LEA R3, R2, 0x3ff00000, 0x14 ;  /* 0x3ff0000002039811 */ /* 0x000fe200078ea0ff */
[----:B------:R-:W-:-:S06]  /*0450*/  @!P1 IMAD.MOV.U32 R2, RZ, RZ, RZ ;  /* 0x000000ffff029224 */ /* 0x000fcc00078e00ff */
[----:B------:R-:W-:-:S11]  /*0460*/  @!P1 DMUL R6, R8, R2 ;  /* 0x0000000208069228 */ /* 0x000fd60000000000 */
.L_x_33:
[----:B------:R-:W-:Y:S05]  /*0470*/  BSYNC.RECONVERGENT B0 ;  /* 0x0000000000007941 */ /* 0x000fea0003800200 */
.L_x_32:
[----:B------:R-:W-:Y:S01]  /*0480*/  DADD R8, R6, 1 ;  /* 0x3ff0000006087429 */ /* 0x000fe20000000000 */
[----:B------:R-:W-:Y:S05]  /*0490*/  BSSY.RECONVERGENT B0, `(.L_x_34) ;  /* 0x000000e000007945 */ /* 0x000fea0003800200 */
[----:B------:R-:W0:Y:S04]  /*04a0*/  MUFU.RCP64H R3, R9 ;  /* 0x0000000900037308 */ /* 0x000e280000001800 */
[----:B------:R-:W-:-:S05]  /*04b0*/  VIADD R2, R9, 0x300402 ;  /* 0x0030040209027836 */ /* 0x000fca0000000000 */
        /* <DEDUP_REMOVED lines=10> */
[----:B------:R-:W-:Y:S05]  /*0560*/  CALL.REL.NOINC `($__internal_3_$__cuda_sm20_dblrcp_rn_slowpath_v3) ;  /* 0x0000000000147944 */ /* 0x000fea0003c00000 */
.L_x_35:
[----:B------:R-:W-:Y:S05]  /*0570*/  BSYNC.RECONVERGENT B0 ;  /* 0x0000000000007941 */ /* 0x000fea0003800200 */
.L_x_34:
[----:B------:R-:W0:Y:S02]  /*0580*/  LDC.64 R2, c[0x0][0x388] ;  /* 0x0000e200ff027b82 */ /* 0x000e240000000a00 */
[----:B0-----:R-:W-:-:S05]  /*0590*/  IMAD.WIDE R2, R0, 0x8, R2 ;  /* 0x0000000800027825 */ /* 0x001fca00078e0202 */
[----:B------:R-:W-:Y:S01]  /*05a0*/  STG.E.64 desc[UR4][R2.64], R4 ;  /* 0x0000000402007986 */ /* 0x000fe2000c101b04 */
[----:B------:R-:W-:Y:S05]  /*05b0*/  EXIT ;  /* 0x000000000000794d */ /* 0x000fea0003800000 */
        .weak           $__internal_3_$__cuda_sm20_dblrcp_rn_slowpath_v3
        .type           $__internal_3_$__cuda_sm20_dblrcp_rn_slowpath_v3,@function
        .size           $__internal_3_$__cuda_sm20_dblrcp_rn_slowpath_v3,(.L_x_48 - $__internal_3_$__cuda_sm20_dblrcp_rn_slowpath_v3)
$__internal_3_$__cuda_sm20_dblrcp_rn_slowpath_v3:
[----:B------:R-:W-:Y:S01]  /*05c0*/  MOV R4, R8 ;  /* 0x0000000800047202 */ /* 0x000fe20000000f00 */
[----:B------:R-:W-:Y:S01]  /*05d0*/  IMAD.MOV.U32 R5, RZ, RZ, R9 ;  /* 0x000000ffff057224 */ /* 0x000fe200078e0009 */
[----:B------:R-:W-:Y:S05]  /*05e0*/  BSSY.RECONVERGENT B1, `(.L_x_36) ;  /* 0x0000025000017945 */ /* 0x000fea0003800200 */
[----:B------:R-:W-:-:S14]  /*05f0*/  DSETP.GTU.AND P0, PT, |R4|, +INF , PT ;  /* 0x7ff000000400742a */ /* 0x000fdc0003f0c200 */
        /* <DEDUP_REMOVED lines=10> */
[----:B------:R-:W-:Y:S02]  /*06a0*/  IMAD.MOV.U32 R6, RZ, RZ, R4 ;  /* 0x000000ffff067224 */ /* 0x000fe400078e0004 */
[----:B------:R-:W-:Y:S01]  /*06b0*/  IMAD.MOV.U32 R8, RZ, RZ, R3 ;  /* 0x000000ffff087224 */ /* 0x000fe200078e0003 */
[----:B------:R-:W0:Y:S05]  /*06c0*/  MUFU.RCP64H R9, R7 ;  /* 0x0000000700097308 */ /* 0x000e2a0000001800 */
        /* <DEDUP_REMOVED lines=10> */
.L_x_39:
[----:B------:R-:W-:Y:S01]  /*0770*/  DMUL R4, R4, 8.11296384146066816958e+31 ;  /* 0x4690000004047828 */ /* 0x000fe20000000000 */
[----:B------:R-:W-:-:S05]  /*0780*/  MOV R6, R3 ;  /* 0x0000000300067202 */ /* 0x000fca0000000f00 */
        /* <DEDUP_REMOVED lines=8> */
.L_x_37:
[----:B------:R-:W-:Y:S01]  /*0810*/  LOP3.LUT R7, R5, 0x80000, RZ, 0xfc, !PT ;  /* 0x0008000005077812 */ /* 0x000fe200078efcff */
[----:B------:R-:W-:-:S07]  /*0820*/  IMAD.MOV.U32 R6, RZ, RZ, R4 ;  /* 0x000000ffff067224 */ /* 0x000fce00078e0004 */
.L_x_38:
[----:B------:R-:W-:Y:S05]  /*0830*/  BSYNC.RECONVERGENT B1 ;  /* 0x0000000000017941 */ /* 0x000fea0003800200 */
.L_x_36:
[----:B------:R-:W-:Y:S01]  /*0840*/  IMAD.MOV.U32 R3, RZ, RZ, 0x0 ;  /* 0x00000000ff037424 */ /* 0x000fe200078e00ff */
[----:B------:R-:W-:Y:S01]  /*0850*/  MOV R5, R7 ;  /* 0x0000000700057202 */ /* 0x000fe20000000f00 */
[----:B------:R-:W-:Y:S02]  /*0860*/  IMAD.MOV.U32 R4, RZ, RZ, R6 ;  /* 0x000000ffff047224 */ /* 0x000fe400078e0006 */
[----:B------:R-:W-:Y:S05]  /*0870*/  RET.REL.NODEC R2 `(kSigmoid) ;  /* 0xfffffff402e07950 */ /* 0x000fea0003c3ffff */
.L_x_40:
        /* <DEDUP_REMOVED lines=16> */
.L_x_48:


//--------------------- .text.kFill               --------------------------
	.section	.text.kFill,"ax",@progbits
	.align	128
        .global         kFill
        .type           kFill,@function
        .size           kFill,(.L_x_55 - kFill)
        .other          kFill,@"STO_CUDA_ENTRY STV_DEFAULT"
kFill:
.text.kFill:
        /* <DEDUP_REMOVED lines=10> */
[----:B------:R-:W1:Y:S01]  /*00a0*/  LDC.64 R4, c[0x0][0x380] ;  /* 0x0000e000ff047b82 */ /* 0x000e620000000a00 */
[----:B0-----:R-:W-:-:S05]  /*00b0*/  IMAD.WIDE R2, R7, 0x8, R2 ;  /* 0x0000000807027825 */ /* 0x001fca00078e0202 */
[----:B-1----:R-:W-:Y:S01]  /*00c0*/  STG.E.64 desc[UR4][R2.64], R4 ;  /* 0x0000000402007986 */ /* 0x002fe2000c101b04 */
[----:B------:R-:W-:Y:S05]  /*00d0*/  EXIT ;  /* 0x000000000000794d */ /* 0x000fea0003800000 */
.L_x_41:
        /* <DEDUP_REMOVED lines=10> */
.L_x_55:


//--------------------- .text.kFillArray          --------------------------
	.section	.text.kFillArray,"ax",@progbits
	.align	128
        .global         kFillArray
        .type           kFillArray,@function
        .size           kFillArray,(.L_x_56 - kFillArray)
        .other          kFillArray,@"STO_CUDA_ENTRY STV_DEFAULT"
kFillArray:
.text.kFillArray:
        /* <DEDUP_REMOVED lines=9> */
[----:B------:R-:W-:Y:S01]  /*0090*/  ISETP.GE.AND P2, PT, R7, RZ, PT ;  /* 0x000000ff0700720c */ /* 0x000fe20003f46270 */
[----:B------:R-:W1:Y:S01]  /*00a0*/  LDCU.64 UR4, c[0x0][0x358] ;  /* 0x00006b00ff0477ac */ /* 0x000e620008000a00 */
[----:B0-----:R-:W-:-:S04]  /*00b0*/  IABS R5, R6 ;  /* 0x0000000600057213 */ /* 0x001fc80000000000 */
[----:B------:R-:W0:Y:S08]  /*00c0*/  I2F.RP R0, R5 ;  /* 0x0000000500007306 */ /* 0x000e300000209400 */
[----:B0-----:R-:W0:Y:S02]  /*00d0*/  MUFU.RCP R0, R0 ;  /* 0x0000000000007308 */ /* 0x001e240000001000 */
[----:B0-----:R-:W-:-:S06]  /*00e0*/  VIADD R2, R0, 0xffffffe ;  /* 0x0ffffffe00027836 */ /* 0x001fcc0000000000 */
[----:B------:R0:W2:Y:S02]  /*00f0*/  F2I.FTZ.U32.TRUNC.NTZ R3, R2 ;  /* 0x0000000200037305 */ /* 0x0000a4000021f000 */
[----:B0-----:R-:W-:Y:S01]  /*0100*/  IMAD.MOV.U32 R2, RZ, RZ, RZ ;  /* 0x000000ffff027224 */ /* 0x001fe200078e00ff */
[----:B--2---:R-:W-:-:S05]  /*0110*/  IADD3 R4, PT, PT, RZ, -R3, RZ ;  /* 0x80000003ff047210 */ /* 0x004fca0007ffe0ff */
[----:B------:R-:W-:Y:S01]  /*0120*/  IMAD R9, R4, R5, RZ ;  /* 0x0000000504097224 */ /* 0x000fe200078e02ff */
[----:B------:R-:W-:-:S03]  /*0130*/  IABS R4, R7 ;  /* 0x0000000700047213 */ /* 0x000fc60000000000 */
[----:B------:R-:W-:-:S06]  /*0140*/  IMAD.HI.U32 R3, R3, R9, R2 ;  /* 0x0000000903037227 */ /* 0x000fcc00078e0002 */
[----:B------:R-:W-:-:S05]  /*0150*/  IMAD.HI.U32 R3, R3, R4, RZ ;  /* 0x0000000403037227 */ /* 0x000fca00078e00ff */
[----:B------:R-:W-:-:S05]  /*0160*/  IADD3 R3, PT, PT, -R3, RZ, RZ ;  /* 0x000000ff03037210 */ /* 0x000fca0007ffe1ff */
[C---:B------:R-:W-:Y:S02]  /*0170*/  IMAD R0, R5.reuse, R3, R4 ;  /* 0x0000000305007224 */ /* 0x040fe400078e0204 */
[----:B------:R-:W0:Y:S03]  /*0180*/  LDC.64 R2, c[0x0][0x380] ;  /* 0x0000e000ff027b82 */ /* 0x000e260000000a00 */
[----:B------:R-:W-:-:S13]  /*0190*/  ISETP.GT.U32.AND P0, PT, R5, R0, PT ;  /* 0x000000000500720c */ /* 0x000fda0003f04070 */
[----:B------:R-:W-:Y:S01]  /*01a0*/  @!P0 IMAD.IADD R0, R0, 0x1, -R5 ;  /* 0x0000000100008824 */ /* 0x000fe200078e0a05 */
[----:B------:R-:W-:-:S04]  /*01b0*/  ISETP.NE.AND P0, PT, R6, RZ, PT ;  /* 0x000000ff0600720c */ /* 0x000fc80003f05270 */
[----:B------:R-:W-:-:S13]  /*01c0*/  ISETP.GT.U32.AND P1, PT, R5, R0, PT ;  /* 0x000000000500720c */ /* 0x000fda0003f24070 */
[----:B------:R-:W-:Y:S02]  /*01d0*/  @!P1 IADD3 R0, PT, PT, R0, -R5, RZ ;  /* 0x8000000500009210 */ /* 0x000fe40007ffe0ff */
[----:B------:R-:W2:Y:S03]  /*01e0*/  LDC.64 R4, c[0x0][0x390] ;  /* 0x0000e400ff047b82 */ /* 0x000ea60000000a00 */
[----:B------:R-:W-:Y:S01]  /*01f0*/  @!P2 IMAD.MOV R0, RZ, RZ, -R0 ;  /* 0x000000ffff00a224 */ /* 0x000fe200078e0a00 */
[----:B------:R-:W-:-:S05]  /*0200*/  @!P0 LOP3.LUT R0, RZ, R6, RZ, 0x33, !PT ;  /* 0x00000006ff008212 */ /* 0x000fca00078e33ff */
[----:B0-----:R-:W-:-:S06]  /*0210*/  IMAD.WIDE R2, R0, 0x8, R2 ;  /* 0x0000000800027825 */ /* 0x001fcc00078e0202 */
[----:B-1----:R-:W3:Y:S01]  /*0220*/  LDG.E.64 R2, desc[UR4][R2.64] ;  /* 0x0000000402027981 */ /* 0x002ee2000c1e1b00 */
[----:B--2---:R-:W-:-:S05]  /*0230*/  IMAD.WIDE R4, R7, 0x8, R4 ;  /* 0x0000000807047825 */ /* 0x004fca00078e0204 */
[----:B---3--:R-:W-:Y:S01]  /*0240*/  STG.E.64 desc[UR4][R4.64], R2 ;  /* 0x0000000204007986 */ /* 0x008fe2000c101b04 */
[----:B------:R-:W-:Y:S05]  /*0250*/  EXIT ;  /* 0x000000000000794d */ /* 0x000fea0003800000 */
.L_x_42:
        /* <DEDUP_REMOVED lines=10> */
.L_x_56:


//--------------------- .text.kMul                --------------------------
	.section	.text.kMul,"ax",@progbits
	.align	128
        .global         kMul
        .type           kMul,@function
        .size           kMul,(.L_x_57 - kMul)
        .other          kMul,@"STO_CUDA_ENTRY STV_DEFAULT"
kMul:
.text.kMul:
        /* <DEDUP_REMOVED lines=10> */
[----:B------:R-:W2:Y:S08]  /*00a0*/  LDC.64 R4, c[0x0][0x388] ;  /* 0x0000e200ff047b82 */ /* 0x000eb00000000a00 */
[----:B------:R-:W3:Y:S01]  /*00b0*/  LDC.64 R8, c[0x0][0x390] ;  /* 0x0000e400ff087b82 */ /* 0x000ee20000000a00 */
[----:B0-----:R-:W-:-:S06]  /*00c0*/  IMAD.WIDE R2, R11, 0x8, R2 ;  /* 0x000000080b027825 */ /* 0x001fcc00078e0202 */
[----:B-1----:R-:W4:Y:S01]  /*00d0*/  LDG.E.64 R2, desc[UR4][R2.64] ;  /* 0x0000000402027981 */ /* 0x002f22000c1e1b00 */
[----:B--2---:R-:W-:-:S06]  /*00e0*/  IMAD.WIDE R4, R11, 0x8, R4 ;  /* 0x000000080b047825 */ /* 0x004fcc00078e0204 */
[----:B------:R-:W4:Y:S01]  /*00f0*/  LDG.E.64 R4, desc[UR4][R4.64] ;  /* 0x0000000404047981 */ /* 0x000f22000c1e1b00 */
[----:B---3--:R-:W-:Y:S01]  /*0100*/  IMAD.WIDE R8, R11, 0x8, R8 ;  /* 0x000000080b087825 */ /* 0x008fe200078e0208 */
[----:B----4-:R-:W-:-:S07]  /*0110*/  DMUL R6, R2, R4 ;  /* 0x0000000402067228 */ /* 0x010fce0000000000 */
[----:B------:R-:W-:Y:S01]  /*0120*/  STG.E.64 desc[UR4][R8.64], R6 ;  /* 0x0000000608007986 */ /* 0x000fe2000c101b04 */
[----:B------:R-:W-:Y:S05]  /*0130*/  EXIT ;  /* 0x000000000000794d */ /* 0x000fea0003800000 */
.L_x_43:
        /* <DEDUP_REMOVED lines=12> */
.L_x_57:


//--------------------- .nv.shared.reserved.0     --------------------------
	.section	.nv.shared.reserved.0,"aw",@nobits
	.weak		__nv_reservedSMEM_offset_0_alias
	.size		__nv_reservedSMEM_offset_0_alias, 0, 64
	.other		__nv_reservedSMEM_offset_0_alias,@"STO_CUDA_RESERVED_SHARED STV_DEFAULT"
__nv_reservedSMEM_offset_0_alias:
	.zero		0
	.zero		64


//--------------------- .nv.constant0.kMulByColumnVector --------------------------
	.section	.nv.constant0.kMulByColumnVector,"a",@progbits
	.sectionflags	@""
	.align	4
.nv.constant0.kMulByColumnVector:
	.zero		924


//--------------------- .nv.constant0.kDivByColumnVector --------------------------
	.section	.nv.constant0.kDivByColumnVector,"a",@progbits
	.sectionflags	@""
	.align	4
.nv.constant0.kDivByColumnVector:
	.zero		924


//--------------------- .nv.constant0.kSqrt       --------------------------
	.section	.nv.constant0.kSqrt,"a",@progbits
	.sectionflags	@""
	.align	4
.nv.constant0.kSqrt:
	.zero		908


//--------------------- .nv.constant0.kInverseElements --------------------------
	.section	.nv.constant0.kInverseElements,"a",@progbits
	.sectionflags	@""
	.align	4
.nv.constant0.kInverseElements:
	.zero		908


//--------------------- .nv.constant0.kPow        --------------------------
	.section	.nv.constant0.kPow,"a",@progbits
	.sectionflags	@""
	.align	4
.nv.constant0.kPow:
	.zero		916


//--------------------- .nv.constant0.kSigmoid    --------------------------
	.section	.nv.constant0.kSigmoid,"a",@progbits
	.sectionflags	@""
	.align	4
.nv.constant0.kSigmoid:
	.zero		916


//--------------------- .nv.constant0.kFill       --------------------------
	.section	.nv.constant0.kFill,"a",@progbits
	.sectionflags	@""
	.align	4
.nv.constant0.kFill:
	.zero		916


//--------------------- .nv.constant0.kFillArray  --------------------------
	.section	.nv.constant0.kFillArray,"a",@progbits
	.sectionflags	@""
	.align	4
.nv.constant0.kFillArray:
	.zero		924


//--------------------- .nv.constant0.kMul        --------------------------
	.section	.nv.constant0.kMul,"a",@progbits
	.sectionflags	@""
	.align	4
.nv.constant0.kMul:
	.zero		924


//--------------------- SYMBOLS --------------------------

	.type		.nv.reservedSmem.offset0,@object
	.size		.nv.reservedSmem.offset0,0x4
